//
// Generated by NVIDIA NVVM Compiler
//
// Compiler Build ID: CL-36424714
// Cuda compilation tools, release 13.0, V13.0.88
// Based on NVVM 20.0.0
//

.version 9.0
.target sm_100
.address_size 64

	// .globl	_Z13e_step_kernelPKfPfS0_S0_S0_iii
.extern .shared .align 16 .b8 s_sum_resp[];

.visible .entry _Z13e_step_kernelPKfPfS0_S0_S0_iii(
	.param .u64 .ptr .align 1 _Z13e_step_kernelPKfPfS0_S0_S0_iii_param_0,
	.param .u64 .ptr .align 1 _Z13e_step_kernelPKfPfS0_S0_S0_iii_param_1,
	.param .u64 .ptr .align 1 _Z13e_step_kernelPKfPfS0_S0_S0_iii_param_2,
	.param .u64 .ptr .align 1 _Z13e_step_kernelPKfPfS0_S0_S0_iii_param_3,
	.param .u64 .ptr .align 1 _Z13e_step_kernelPKfPfS0_S0_S0_iii_param_4,
	.param .u32 _Z13e_step_kernelPKfPfS0_S0_S0_iii_param_5,
	.param .u32 _Z13e_step_kernelPKfPfS0_S0_S0_iii_param_6,
	.param .u32 _Z13e_step_kernelPKfPfS0_S0_S0_iii_param_7
)
{
	.reg .pred 	%p<49>;
	.reg .b32 	%r<134>;
	.reg .b32 	%f<439>;
	.reg .b64 	%rd<92>;

	ld.param.u64 	%rd14, [_Z13e_step_kernelPKfPfS0_S0_S0_iii_param_0];
	ld.param.u64 	%rd15, [_Z13e_step_kernelPKfPfS0_S0_S0_iii_param_1];
	ld.param.u64 	%rd16, [_Z13e_step_kernelPKfPfS0_S0_S0_iii_param_2];
	ld.param.u64 	%rd17, [_Z13e_step_kernelPKfPfS0_S0_S0_iii_param_3];
	ld.param.u64 	%rd18, [_Z13e_step_kernelPKfPfS0_S0_S0_iii_param_4];
	ld.param.u32 	%r66, [_Z13e_step_kernelPKfPfS0_S0_S0_iii_param_5];
	ld.param.u32 	%r64, [_Z13e_step_kernelPKfPfS0_S0_S0_iii_param_6];
	ld.param.u32 	%r65, [_Z13e_step_kernelPKfPfS0_S0_S0_iii_param_7];
	cvta.to.global.u64 	%rd1, %rd17;
	cvta.to.global.u64 	%rd2, %rd16;
	cvta.to.global.u64 	%rd3, %rd14;
	cvta.to.global.u64 	%rd4, %rd18;
	cvta.to.global.u64 	%rd5, %rd15;
	mov.u32 	%r67, %ctaid.x;
	mov.u32 	%r68, %ntid.x;
	mov.u32 	%r69, %tid.x;
	mad.lo.s32 	%r1, %r67, %r68, %r69;
	setp.ge.s32 	%p1, %r1, %r66;
	@%p1 bra 	$L__BB0_57;
	setp.lt.s32 	%p2, %r64, 1;
	mov.f32 	%f438, 0f00000000;
	@%p2 bra 	$L__BB0_44;
	mul.lo.s32 	%r70, %r65, %r1;
	cvt.s64.s32 	%rd6, %r70;
	setp.lt.s32 	%p3, %r65, 1;
	cvt.rn.f32.s32 	%f54, %r65;
	mov.f32 	%f55, 0fB2BF6A9C;
	mov.f32 	%f56, 0f3F0F62A8;
	mul.rn.f32 	%f57, %f56, %f55;
	mov.f32 	%f58, 0f3D6CB5BF;
	mov.f32 	%f59, 0f3DF86069;
	mul.rn.f32 	%f60, %f59, %f58;
	fma.rn.f32 	%f61, %f57, 0f3FB8AA3B, 0fB2901EA7;
	fma.rn.f32 	%f62, 0fBE762A85, 0f32A55E34, %f61;
	mul.f32 	%f63, %f60, 0f40400000;
	fma.rn.f32 	%f64, %f63, %f57, %f62;
	fma.rn.f32 	%f65, %f60, 0fBE762A85, %f64;
	mov.f32 	%f66, 0f4029CDB8;
	add.rn.f32 	%f67, %f66, %f65;
	mov.f32 	%f68, 0fC029CDB8;
	add.rn.f32 	%f69, %f67, %f68;
	neg.f32 	%f70, %f69;
	add.rn.f32 	%f71, %f65, %f70;
	mul.rn.f32 	%f72, %f67, %f54;
	neg.f32 	%f73, %f72;
	fma.rn.f32 	%f74, %f67, %f54, %f73;
	fma.rn.f32 	%f75, %f71, %f54, %f74;
	cvt.rni.f32.f32 	%f76, %f72;
	sub.f32 	%f77, %f72, %f76;
	add.f32 	%f78, %f77, %f75;
	fma.rn.f32 	%f79, %f78, 0f391FCB8E, 0f3AAF85ED;
	fma.rn.f32 	%f80, %f79, %f78, 0f3C1D9856;
	fma.rn.f32 	%f81, %f80, %f78, 0f3D6357BB;
	fma.rn.f32 	%f82, %f81, %f78, 0f3E75FDEC;
	fma.rn.f32 	%f83, %f82, %f78, 0f3F317218;
	fma.rn.f32 	%f84, %f83, %f78, 0f3F800000;
	cvt.rzi.s32.f32 	%r71, %f76;
	setp.gt.f32 	%p4, %f76, 0f00000000;
	selp.b32 	%r72, 0, -2097152000, %p4;
	add.s32 	%r73, %r72, 2130706432;
	mov.b32 	%f85, %r73;
	mul.f32 	%f86, %f84, %f85;
	shl.b32 	%r74, %r71, 23;
	sub.s32 	%r75, %r74, %r72;
	mov.b32 	%f87, %r75;
	mul.f32 	%f88, %f86, %f87;
	abs.f32 	%f89, %f72;
	setp.gt.f32 	%p5, %f89, 0f43180000;
	setp.lt.f32 	%p6, %f72, 0f00000000;
	selp.f32 	%f90, 0f00000000, 0f7F800000, %p6;
	selp.f32 	%f1, %f90, %f88, %p5;
	abs.f32 	%f2, %f54;
	mov.f32 	%f91, 0f40C90FDB;
	add.rn.f32 	%f3, %f91, %f54;
	mul.lo.s32 	%r2, %r64, %r1;
	@%p3 bra 	$L__BB0_31;
	setp.num.f32 	%p18, %f2, %f2;
	and.b32  	%r3, %r65, 15;
	and.b32  	%r4, %r65, 7;
	and.b32  	%r5, %r65, 3;
	selp.f32 	%f4, %f1, %f3, %p18;
	and.b32  	%r95, %r65, 2147483632;
	neg.s32 	%r6, %r95;
	mov.f32 	%f438, 0f00000000;
	mov.b32 	%r110, 0;
$L__BB0_4:
	setp.lt.u32 	%p19, %r65, 16;
	mul.wide.u32 	%rd35, %r110, 4;
	add.s64 	%rd36, %rd4, %rd35;
	ld.global.f32 	%f6, [%rd36];
	mul.lo.s32 	%r97, %r110, %r65;
	cvt.u64.u32 	%rd7, %r97;
	mov.f32 	%f429, 0f3F800000;
	mov.b32 	%r117, 0;
	@%p19 bra 	$L__BB0_7;
	shl.b64 	%rd37, %rd7, 2;
	add.s64 	%rd38, %rd1, %rd37;
	add.s64 	%rd91, %rd38, 32;
	mov.f32 	%f429, 0f3F800000;
	mov.u32 	%r111, %r6;
$L__BB0_6:
	.pragma "nounroll";
	and.b32  	%r117, %r65, 2147483632;
	ld.global.f32 	%f172, [%rd91+-32];
	mul.f32 	%f173, %f429, %f172;
	ld.global.f32 	%f174, [%rd91+-28];
	mul.f32 	%f175, %f173, %f174;
	ld.global.f32 	%f176, [%rd91+-24];
	mul.f32 	%f177, %f175, %f176;
	ld.global.f32 	%f178, [%rd91+-20];
	mul.f32 	%f179, %f177, %f178;
	ld.global.f32 	%f180, [%rd91+-16];
	mul.f32 	%f181, %f179, %f180;
	ld.global.f32 	%f182, [%rd91+-12];
	mul.f32 	%f183, %f181, %f182;
	ld.global.f32 	%f184, [%rd91+-8];
	mul.f32 	%f185, %f183, %f184;
	ld.global.f32 	%f186, [%rd91+-4];
	mul.f32 	%f187, %f185, %f186;
	ld.global.f32 	%f188, [%rd91];
	mul.f32 	%f189, %f187, %f188;
	ld.global.f32 	%f190, [%rd91+4];
	mul.f32 	%f191, %f189, %f190;
	ld.global.f32 	%f192, [%rd91+8];
	mul.f32 	%f193, %f191, %f192;
	ld.global.f32 	%f194, [%rd91+12];
	mul.f32 	%f195, %f193, %f194;
	ld.global.f32 	%f196, [%rd91+16];
	mul.f32 	%f197, %f195, %f196;
	ld.global.f32 	%f198, [%rd91+20];
	mul.f32 	%f199, %f197, %f198;
	ld.global.f32 	%f200, [%rd91+24];
	mul.f32 	%f201, %f199, %f200;
	ld.global.f32 	%f202, [%rd91+28];
	mul.f32 	%f429, %f201, %f202;
	add.s32 	%r111, %r111, 16;
	add.s64 	%rd91, %rd91, 64;
	setp.eq.s32 	%p20, %r111, 0;
	@%p20 bra 	$L__BB0_7;
	bra.uni 	$L__BB0_6;
$L__BB0_7:
	shl.b64 	%rd39, %rd7, 2;
	add.s64 	%rd11, %rd1, %rd39;
	setp.eq.s32 	%p21, %r3, 0;
	@%p21 bra 	$L__BB0_17;
	add.s32 	%r98, %r3, -1;
	setp.lt.u32 	%p22, %r98, 7;
	@%p22 bra 	$L__BB0_10;
	mul.wide.u32 	%rd40, %r117, 4;
	add.s64 	%rd41, %rd11, %rd40;
	ld.global.f32 	%f204, [%rd41];
	mul.f32 	%f205, %f429, %f204;
	ld.global.f32 	%f206, [%rd41+4];
	mul.f32 	%f207, %f205, %f206;
	ld.global.f32 	%f208, [%rd41+8];
	mul.f32 	%f209, %f207, %f208;
	ld.global.f32 	%f210, [%rd41+12];
	mul.f32 	%f211, %f209, %f210;
	ld.global.f32 	%f212, [%rd41+16];
	mul.f32 	%f213, %f211, %f212;
	ld.global.f32 	%f214, [%rd41+20];
	mul.f32 	%f215, %f213, %f214;
	ld.global.f32 	%f216, [%rd41+24];
	mul.f32 	%f217, %f215, %f216;
	ld.global.f32 	%f218, [%rd41+28];
	mul.f32 	%f429, %f217, %f218;
	add.s32 	%r117, %r117, 8;
$L__BB0_10:
	setp.eq.s32 	%p23, %r4, 0;
	@%p23 bra 	$L__BB0_17;
	add.s32 	%r99, %r4, -1;
	setp.lt.u32 	%p24, %r99, 3;
	@%p24 bra 	$L__BB0_13;
	mul.wide.u32 	%rd42, %r117, 4;
	add.s64 	%rd43, %rd11, %rd42;
	ld.global.f32 	%f220, [%rd43];
	mul.f32 	%f221, %f429, %f220;
	ld.global.f32 	%f222, [%rd43+4];
	mul.f32 	%f223, %f221, %f222;
	ld.global.f32 	%f224, [%rd43+8];
	mul.f32 	%f225, %f223, %f224;
	ld.global.f32 	%f226, [%rd43+12];
	mul.f32 	%f429, %f225, %f226;
	add.s32 	%r117, %r117, 4;
$L__BB0_13:
	setp.eq.s32 	%p25, %r5, 0;
	@%p25 bra 	$L__BB0_17;
	setp.eq.s32 	%p26, %r5, 1;
	mul.wide.u32 	%rd44, %r117, 4;
	add.s64 	%rd12, %rd11, %rd44;
	ld.global.f32 	%f227, [%rd12];
	mul.f32 	%f429, %f429, %f227;
	@%p26 bra 	$L__BB0_17;
	setp.eq.s32 	%p27, %r5, 2;
	ld.global.f32 	%f228, [%rd12+4];
	mul.f32 	%f429, %f429, %f228;
	@%p27 bra 	$L__BB0_17;
	ld.global.f32 	%f229, [%rd12+8];
	mul.f32 	%f429, %f429, %f229;
$L__BB0_17:
	setp.gtu.f32 	%p28, %f429, 0f00000000;
	mov.f32 	%f422, 0f00000000;
	@%p28 bra 	$L__BB0_18;
	bra.uni 	$L__BB0_30;
$L__BB0_18:
	setp.lt.u32 	%p29, %r65, 8;
	mov.f32 	%f421, 0f00000000;
	mov.b32 	%r114, 0;
	@%p29 bra 	$L__BB0_21;
	mov.f32 	%f421, 0f00000000;
	mov.b32 	%r112, 0;
$L__BB0_20:
	.pragma "nounroll";
	cvt.u64.u32 	%rd45, %r112;
	add.s64 	%rd46, %rd45, %rd6;
	shl.b64 	%rd47, %rd46, 2;
	add.s64 	%rd48, %rd3, %rd47;
	ld.global.f32 	%f234, [%rd48];
	add.s64 	%rd49, %rd45, %rd7;
	shl.b64 	%rd50, %rd49, 2;
	add.s64 	%rd51, %rd2, %rd50;
	ld.global.f32 	%f235, [%rd51];
	sub.f32 	%f236, %f234, %f235;
	mul.f32 	%f237, %f236, %f236;
	mul.wide.u32 	%rd52, %r112, 4;
	add.s64 	%rd53, %rd11, %rd52;
	ld.global.f32 	%f238, [%rd53];
	div.rn.f32 	%f239, %f237, %f238;
	add.f32 	%f240, %f421, %f239;
	ld.global.f32 	%f241, [%rd48+4];
	ld.global.f32 	%f242, [%rd51+4];
	sub.f32 	%f243, %f241, %f242;
	mul.f32 	%f244, %f243, %f243;
	ld.global.f32 	%f245, [%rd53+4];
	div.rn.f32 	%f246, %f244, %f245;
	add.f32 	%f247, %f240, %f246;
	ld.global.f32 	%f248, [%rd48+8];
	ld.global.f32 	%f249, [%rd51+8];
	sub.f32 	%f250, %f248, %f249;
	mul.f32 	%f251, %f250, %f250;
	ld.global.f32 	%f252, [%rd53+8];
	div.rn.f32 	%f253, %f251, %f252;
	add.f32 	%f254, %f247, %f253;
	ld.global.f32 	%f255, [%rd48+12];
	ld.global.f32 	%f256, [%rd51+12];
	sub.f32 	%f257, %f255, %f256;
	mul.f32 	%f258, %f257, %f257;
	ld.global.f32 	%f259, [%rd53+12];
	div.rn.f32 	%f260, %f258, %f259;
	add.f32 	%f261, %f254, %f260;
	ld.global.f32 	%f262, [%rd48+16];
	ld.global.f32 	%f263, [%rd51+16];
	sub.f32 	%f264, %f262, %f263;
	mul.f32 	%f265, %f264, %f264;
	ld.global.f32 	%f266, [%rd53+16];
	div.rn.f32 	%f267, %f265, %f266;
	add.f32 	%f268, %f261, %f267;
	ld.global.f32 	%f269, [%rd48+20];
	ld.global.f32 	%f270, [%rd51+20];
	sub.f32 	%f271, %f269, %f270;
	mul.f32 	%f272, %f271, %f271;
	ld.global.f32 	%f273, [%rd53+20];
	div.rn.f32 	%f274, %f272, %f273;
	add.f32 	%f275, %f268, %f274;
	ld.global.f32 	%f276, [%rd48+24];
	ld.global.f32 	%f277, [%rd51+24];
	sub.f32 	%f278, %f276, %f277;
	mul.f32 	%f279, %f278, %f278;
	ld.global.f32 	%f280, [%rd53+24];
	div.rn.f32 	%f281, %f279, %f280;
	add.f32 	%f282, %f275, %f281;
	ld.global.f32 	%f283, [%rd48+28];
	ld.global.f32 	%f284, [%rd51+28];
	sub.f32 	%f285, %f283, %f284;
	mul.f32 	%f286, %f285, %f285;
	ld.global.f32 	%f287, [%rd53+28];
	div.rn.f32 	%f288, %f286, %f287;
	add.f32 	%f421, %f282, %f288;
	add.s32 	%r112, %r112, 8;
	and.b32  	%r114, %r65, 2147483640;
	setp.ne.s32 	%p30, %r112, %r114;
	@%p30 bra 	$L__BB0_20;
$L__BB0_21:
	setp.eq.s32 	%p31, %r4, 0;
	@%p31 bra 	$L__BB0_29;
	add.s32 	%r102, %r4, -1;
	setp.lt.u32 	%p32, %r102, 3;
	@%p32 bra 	$L__BB0_24;
	cvt.u64.u32 	%rd54, %r114;
	add.s64 	%rd55, %rd54, %rd6;
	shl.b64 	%rd56, %rd55, 2;
	add.s64 	%rd57, %rd3, %rd56;
	ld.global.f32 	%f290, [%rd57];
	add.s64 	%rd58, %rd54, %rd7;
	shl.b64 	%rd59, %rd58, 2;
	add.s64 	%rd60, %rd2, %rd59;
	ld.global.f32 	%f291, [%rd60];
	sub.f32 	%f292, %f290, %f291;
	mul.f32 	%f293, %f292, %f292;
	mul.wide.u32 	%rd61, %r114, 4;
	add.s64 	%rd62, %rd11, %rd61;
	ld.global.f32 	%f294, [%rd62];
	div.rn.f32 	%f295, %f293, %f294;
	add.f32 	%f296, %f421, %f295;
	ld.global.f32 	%f297, [%rd57+4];
	ld.global.f32 	%f298, [%rd60+4];
	sub.f32 	%f299, %f297, %f298;
	mul.f32 	%f300, %f299, %f299;
	ld.global.f32 	%f301, [%rd62+4];
	div.rn.f32 	%f302, %f300, %f301;
	add.f32 	%f303, %f296, %f302;
	ld.global.f32 	%f304, [%rd57+8];
	ld.global.f32 	%f305, [%rd60+8];
	sub.f32 	%f306, %f304, %f305;
	mul.f32 	%f307, %f306, %f306;
	ld.global.f32 	%f308, [%rd62+8];
	div.rn.f32 	%f309, %f307, %f308;
	add.f32 	%f310, %f303, %f309;
	ld.global.f32 	%f311, [%rd57+12];
	ld.global.f32 	%f312, [%rd60+12];
	sub.f32 	%f313, %f311, %f312;
	mul.f32 	%f314, %f313, %f313;
	ld.global.f32 	%f315, [%rd62+12];
	div.rn.f32 	%f316, %f314, %f315;
	add.f32 	%f421, %f310, %f316;
	add.s32 	%r114, %r114, 4;
$L__BB0_24:
	setp.eq.s32 	%p33, %r5, 0;
	@%p33 bra 	$L__BB0_29;
	setp.eq.s32 	%p34, %r5, 1;
	@%p34 bra 	$L__BB0_27;
	cvt.u64.u32 	%rd63, %r114;
	add.s64 	%rd64, %rd63, %rd6;
	shl.b64 	%rd65, %rd64, 2;
	add.s64 	%rd66, %rd3, %rd65;
	ld.global.f32 	%f318, [%rd66];
	add.s64 	%rd67, %rd63, %rd7;
	shl.b64 	%rd68, %rd67, 2;
	add.s64 	%rd69, %rd2, %rd68;
	ld.global.f32 	%f319, [%rd69];
	sub.f32 	%f320, %f318, %f319;
	mul.f32 	%f321, %f320, %f320;
	mul.wide.u32 	%rd70, %r114, 4;
	add.s64 	%rd71, %rd11, %rd70;
	ld.global.f32 	%f322, [%rd71];
	div.rn.f32 	%f323, %f321, %f322;
	add.f32 	%f324, %f421, %f323;
	ld.global.f32 	%f325, [%rd66+4];
	ld.global.f32 	%f326, [%rd69+4];
	sub.f32 	%f327, %f325, %f326;
	mul.f32 	%f328, %f327, %f327;
	ld.global.f32 	%f329, [%rd71+4];
	div.rn.f32 	%f330, %f328, %f329;
	add.f32 	%f421, %f324, %f330;
	add.s32 	%r114, %r114, 2;
$L__BB0_27:
	and.b32  	%r103, %r65, 1;
	setp.eq.b32 	%p35, %r103, 1;
	not.pred 	%p36, %p35;
	@%p36 bra 	$L__BB0_29;
	cvt.u64.u32 	%rd72, %r114;
	add.s64 	%rd73, %rd72, %rd6;
	shl.b64 	%rd74, %rd73, 2;
	add.s64 	%rd75, %rd3, %rd74;
	ld.global.f32 	%f331, [%rd75];
	add.s64 	%rd76, %rd72, %rd7;
	shl.b64 	%rd77, %rd76, 2;
	add.s64 	%rd78, %rd2, %rd77;
	ld.global.f32 	%f332, [%rd78];
	sub.f32 	%f333, %f331, %f332;
	mul.f32 	%f334, %f333, %f333;
	mul.wide.u32 	%rd79, %r114, 4;
	add.s64 	%rd80, %rd11, %rd79;
	ld.global.f32 	%f335, [%rd80];
	div.rn.f32 	%f336, %f334, %f335;
	add.f32 	%f421, %f421, %f336;
$L__BB0_29:
	mul.f32 	%f337, %f421, 0fBF000000;
	mul.f32 	%f338, %f429, %f4;
	sqrt.rn.f32 	%f339, %f338;
	rcp.rn.f32 	%f340, %f339;
	fma.rn.f32 	%f341, %f337, 0f3BBB989D, 0f3F000000;
	cvt.sat.f32.f32 	%f342, %f341;
	mov.f32 	%f343, 0f4B400001;
	mov.f32 	%f344, 0f437C0000;
	fma.rm.f32 	%f345, %f342, %f344, %f343;
	add.f32 	%f346, %f345, 0fCB40007F;
	neg.f32 	%f347, %f346;
	fma.rn.f32 	%f348, %f337, 0f3FB8AA3B, %f347;
	fma.rn.f32 	%f349, %f337, 0f32A57060, %f348;
	mov.b32 	%r104, %f345;
	shl.b32 	%r105, %r104, 23;
	mov.b32 	%f350, %r105;
	ex2.approx.ftz.f32 	%f351, %f349;
	mul.f32 	%f352, %f351, %f350;
	mul.f32 	%f422, %f340, %f352;
$L__BB0_30:
	mul.f32 	%f353, %f6, %f422;
	add.s32 	%r106, %r110, %r2;
	mul.wide.s32 	%rd81, %r106, 4;
	add.s64 	%rd82, %rd5, %rd81;
	st.global.f32 	[%rd82], %f353;
	add.f32 	%f438, %f438, %f353;
	add.s32 	%r110, %r110, 1;
	setp.eq.s32 	%p37, %r110, %r64;
	@%p37 bra 	$L__BB0_44;
	bra.uni 	$L__BB0_4;
$L__BB0_31:
	setp.ne.s32 	%p7, %r65, 0;
	@%p7 bra 	$L__BB0_38;
	and.b32  	%r25, %r64, 3;
	setp.lt.u32 	%p14, %r64, 4;
	mov.f32 	%f438, 0f00000000;
	mov.b32 	%r121, 0;
	@%p14 bra 	$L__BB0_35;
	and.b32  	%r121, %r64, 2147483644;
	mov.f32 	%f137, 0f3F000000;
	cvt.sat.f32.f32 	%f138, %f137;
	mov.f32 	%f139, 0f4B400001;
	mov.f32 	%f140, 0f437C0000;
	fma.rm.f32 	%f141, %f138, %f140, %f139;
	add.f32 	%f142, %f141, 0fCB40007F;
	neg.f32 	%f143, %f142;
	mov.b32 	%r87, %f141;
	shl.b32 	%r88, %r87, 23;
	mov.b32 	%f144, %r88;
	ex2.approx.ftz.f32 	%f145, %f143;
	mul.f32 	%f36, %f145, %f144;
	mov.f32 	%f438, 0f00000000;
	mov.b32 	%r119, 0;
$L__BB0_34:
	mul.wide.u32 	%rd27, %r119, 4;
	add.s64 	%rd28, %rd4, %rd27;
	ld.global.f32 	%f146, [%rd28];
	mul.f32 	%f147, %f146, %f36;
	add.s32 	%r89, %r119, %r2;
	mul.wide.s32 	%rd29, %r89, 4;
	add.s64 	%rd30, %rd5, %rd29;
	st.global.f32 	[%rd30], %f147;
	add.f32 	%f148, %f438, %f147;
	ld.global.f32 	%f149, [%rd28+4];
	mul.f32 	%f150, %f149, %f36;
	st.global.f32 	[%rd30+4], %f150;
	add.f32 	%f151, %f148, %f150;
	ld.global.f32 	%f152, [%rd28+8];
	mul.f32 	%f153, %f152, %f36;
	st.global.f32 	[%rd30+8], %f153;
	add.f32 	%f154, %f151, %f153;
	ld.global.f32 	%f155, [%rd28+12];
	mul.f32 	%f156, %f155, %f36;
	st.global.f32 	[%rd30+12], %f156;
	add.f32 	%f438, %f154, %f156;
	add.s32 	%r119, %r119, 4;
	setp.ne.s32 	%p15, %r119, %r121;
	@%p15 bra 	$L__BB0_34;
$L__BB0_35:
	setp.eq.s32 	%p16, %r25, 0;
	@%p16 bra 	$L__BB0_44;
	mov.f32 	%f157, 0f3F000000;
	cvt.sat.f32.f32 	%f158, %f157;
	mov.f32 	%f159, 0f4B400001;
	mov.f32 	%f160, 0f437C0000;
	fma.rm.f32 	%f161, %f158, %f160, %f159;
	add.f32 	%f162, %f161, 0fCB40007F;
	neg.f32 	%f163, %f162;
	mov.b32 	%r91, %f161;
	shl.b32 	%r92, %r91, 23;
	mov.b32 	%f164, %r92;
	ex2.approx.ftz.f32 	%f165, %f163;
	mul.f32 	%f41, %f165, %f164;
	mov.b32 	%r122, 0;
$L__BB0_37:
	.pragma "nounroll";
	mul.wide.u32 	%rd31, %r121, 4;
	add.s64 	%rd32, %rd4, %rd31;
	ld.global.f32 	%f166, [%rd32];
	mul.f32 	%f167, %f166, %f41;
	add.s32 	%r93, %r121, %r2;
	mul.wide.s32 	%rd33, %r93, 4;
	add.s64 	%rd34, %rd5, %rd33;
	st.global.f32 	[%rd34], %f167;
	add.f32 	%f438, %f438, %f167;
	add.s32 	%r121, %r121, 1;
	add.s32 	%r122, %r122, 1;
	setp.eq.s32 	%p17, %r122, %r25;
	@%p17 bra 	$L__BB0_44;
	bra.uni 	$L__BB0_37;
$L__BB0_38:
	and.b32  	%r34, %r64, 3;
	setp.lt.u32 	%p8, %r64, 4;
	mov.f32 	%f438, 0f00000000;
	mov.b32 	%r125, 0;
	@%p8 bra 	$L__BB0_41;
	setp.num.f32 	%p9, %f2, %f2;
	and.b32  	%r125, %r64, 2147483644;
	selp.f32 	%f95, %f1, %f3, %p9;
	sqrt.rn.f32 	%f96, %f95;
	rcp.rn.f32 	%f97, %f96;
	mov.f32 	%f98, 0f3F000000;
	cvt.sat.f32.f32 	%f99, %f98;
	mov.f32 	%f100, 0f4B400001;
	mov.f32 	%f101, 0f437C0000;
	fma.rm.f32 	%f102, %f99, %f101, %f100;
	add.f32 	%f103, %f102, 0fCB40007F;
	neg.f32 	%f104, %f103;
	mov.b32 	%r78, %f102;
	shl.b32 	%r79, %r78, 23;
	mov.b32 	%f105, %r79;
	ex2.approx.ftz.f32 	%f106, %f104;
	mul.f32 	%f107, %f106, %f105;
	mul.f32 	%f44, %f97, %f107;
	mov.f32 	%f438, 0f00000000;
	mov.b32 	%r123, 0;
$L__BB0_40:
	mul.wide.u32 	%rd19, %r123, 4;
	add.s64 	%rd20, %rd4, %rd19;
	ld.global.f32 	%f108, [%rd20];
	mul.f32 	%f109, %f108, %f44;
	add.s32 	%r80, %r123, %r2;
	mul.wide.s32 	%rd21, %r80, 4;
	add.s64 	%rd22, %rd5, %rd21;
	st.global.f32 	[%rd22], %f109;
	add.f32 	%f110, %f438, %f109;
	ld.global.f32 	%f111, [%rd20+4];
	mul.f32 	%f112, %f111, %f44;
	st.global.f32 	[%rd22+4], %f112;
	add.f32 	%f113, %f110, %f112;
	ld.global.f32 	%f114, [%rd20+8];
	mul.f32 	%f115, %f114, %f44;
	st.global.f32 	[%rd22+8], %f115;
	add.f32 	%f116, %f113, %f115;
	ld.global.f32 	%f117, [%rd20+12];
	mul.f32 	%f118, %f117, %f44;
	st.global.f32 	[%rd22+12], %f118;
	add.f32 	%f438, %f116, %f118;
	add.s32 	%r123, %r123, 4;
	setp.ne.s32 	%p10, %r123, %r125;
	@%p10 bra 	$L__BB0_40;
$L__BB0_41:
	setp.eq.s32 	%p11, %r34, 0;
	@%p11 bra 	$L__BB0_44;
	setp.num.f32 	%p12, %f2, %f2;
	selp.f32 	%f119, %f1, %f3, %p12;
	sqrt.rn.f32 	%f120, %f119;
	rcp.rn.f32 	%f121, %f120;
	mov.f32 	%f122, 0f3F000000;
	cvt.sat.f32.f32 	%f123, %f122;
	mov.f32 	%f124, 0f4B400001;
	mov.f32 	%f125, 0f437C0000;
	fma.rm.f32 	%f126, %f123, %f125, %f124;
	add.f32 	%f127, %f126, 0fCB40007F;
	neg.f32 	%f128, %f127;
	mov.b32 	%r82, %f126;
	shl.b32 	%r83, %r82, 23;
	mov.b32 	%f129, %r83;
	ex2.approx.ftz.f32 	%f130, %f128;
	mul.f32 	%f131, %f130, %f129;
	mul.f32 	%f49, %f121, %f131;
	mov.b32 	%r126, 0;
$L__BB0_43:
	.pragma "nounroll";
	mul.wide.u32 	%rd23, %r125, 4;
	add.s64 	%rd24, %rd4, %rd23;
	ld.global.f32 	%f132, [%rd24];
	mul.f32 	%f133, %f132, %f49;
	add.s32 	%r84, %r125, %r2;
	mul.wide.s32 	%rd25, %r84, 4;
	add.s64 	%rd26, %rd5, %rd25;
	st.global.f32 	[%rd26], %f133;
	add.f32 	%f438, %f438, %f133;
	add.s32 	%r125, %r125, 1;
	add.s32 	%r126, %r126, 1;
	setp.ne.s32 	%p13, %r126, %r34;
	@%p13 bra 	$L__BB0_43;
$L__BB0_44:
	setp.lt.s32 	%p38, %r64, 1;
	setp.leu.f32 	%p39, %f438, 0f00000000;
	or.pred  	%p40, %p39, %p38;
	@%p40 bra 	$L__BB0_57;
	mul.lo.s32 	%r43, %r64, %r1;
	and.b32  	%r44, %r64, 15;
	setp.lt.u32 	%p41, %r64, 16;
	mov.b32 	%r130, 0;
	@%p41 bra 	$L__BB0_48;
	and.b32  	%r130, %r64, 2147483632;
	neg.s32 	%r128, %r130;
	add.s64 	%rd13, %rd5, 32;
	mov.u32 	%r127, %r43;
$L__BB0_47:
	.pragma "nounroll";
	mul.wide.s32 	%rd83, %r127, 4;
	add.s64 	%rd84, %rd13, %rd83;
	ld.global.f32 	%f354, [%rd84+-32];
	div.rn.f32 	%f355, %f354, %f438;
	st.global.f32 	[%rd84+-32], %f355;
	ld.global.f32 	%f356, [%rd84+-28];
	div.rn.f32 	%f357, %f356, %f438;
	st.global.f32 	[%rd84+-28], %f357;
	ld.global.f32 	%f358, [%rd84+-24];
	div.rn.f32 	%f359, %f358, %f438;
	st.global.f32 	[%rd84+-24], %f359;
	ld.global.f32 	%f360, [%rd84+-20];
	div.rn.f32 	%f361, %f360, %f438;
	st.global.f32 	[%rd84+-20], %f361;
	ld.global.f32 	%f362, [%rd84+-16];
	div.rn.f32 	%f363, %f362, %f438;
	st.global.f32 	[%rd84+-16], %f363;
	ld.global.f32 	%f364, [%rd84+-12];
	div.rn.f32 	%f365, %f364, %f438;
	st.global.f32 	[%rd84+-12], %f365;
	ld.global.f32 	%f366, [%rd84+-8];
	div.rn.f32 	%f367, %f366, %f438;
	st.global.f32 	[%rd84+-8], %f367;
	ld.global.f32 	%f368, [%rd84+-4];
	div.rn.f32 	%f369, %f368, %f438;
	st.global.f32 	[%rd84+-4], %f369;
	ld.global.f32 	%f370, [%rd84];
	div.rn.f32 	%f371, %f370, %f438;
	st.global.f32 	[%rd84], %f371;
	ld.global.f32 	%f372, [%rd84+4];
	div.rn.f32 	%f373, %f372, %f438;
	st.global.f32 	[%rd84+4], %f373;
	ld.global.f32 	%f374, [%rd84+8];
	div.rn.f32 	%f375, %f374, %f438;
	st.global.f32 	[%rd84+8], %f375;
	ld.global.f32 	%f376, [%rd84+12];
	div.rn.f32 	%f377, %f376, %f438;
	st.global.f32 	[%rd84+12], %f377;
	ld.global.f32 	%f378, [%rd84+16];
	div.rn.f32 	%f379, %f378, %f438;
	st.global.f32 	[%rd84+16], %f379;
	ld.global.f32 	%f380, [%rd84+20];
	div.rn.f32 	%f381, %f380, %f438;
	st.global.f32 	[%rd84+20], %f381;
	ld.global.f32 	%f382, [%rd84+24];
	div.rn.f32 	%f383, %f382, %f438;
	st.global.f32 	[%rd84+24], %f383;
	ld.global.f32 	%f384, [%rd84+28];
	div.rn.f32 	%f385, %f384, %f438;
	st.global.f32 	[%rd84+28], %f385;
	add.s32 	%r128, %r128, 16;
	add.s32 	%r127, %r127, 16;
	setp.ne.s32 	%p42, %r128, 0;
	@%p42 bra 	$L__BB0_47;
$L__BB0_48:
	setp.eq.s32 	%p43, %r44, 0;
	@%p43 bra 	$L__BB0_57;
	and.b32  	%r52, %r64, 7;
	setp.lt.u32 	%p44, %r44, 8;
	@%p44 bra 	$L__BB0_51;
	add.s32 	%r108, %r130, %r43;
	mul.wide.s32 	%rd85, %r108, 4;
	add.s64 	%rd86, %rd5, %rd85;
	ld.global.f32 	%f386, [%rd86];
	div.rn.f32 	%f387, %f386, %f438;
	st.global.f32 	[%rd86], %f387;
	ld.global.f32 	%f388, [%rd86+4];
	div.rn.f32 	%f389, %f388, %f438;
	st.global.f32 	[%rd86+4], %f389;
	ld.global.f32 	%f390, [%rd86+8];
	div.rn.f32 	%f391, %f390, %f438;
	st.global.f32 	[%rd86+8], %f391;
	ld.global.f32 	%f392, [%rd86+12];
	div.rn.f32 	%f393, %f392, %f438;
	st.global.f32 	[%rd86+12], %f393;
	ld.global.f32 	%f394, [%rd86+16];
	div.rn.f32 	%f395, %f394, %f438;
	st.global.f32 	[%rd86+16], %f395;
	ld.global.f32 	%f396, [%rd86+20];
	div.rn.f32 	%f397, %f396, %f438;
	st.global.f32 	[%rd86+20], %f397;
	ld.global.f32 	%f398, [%rd86+24];
	div.rn.f32 	%f399, %f398, %f438;
	st.global.f32 	[%rd86+24], %f399;
	ld.global.f32 	%f400, [%rd86+28];
	div.rn.f32 	%f401, %f400, %f438;
	st.global.f32 	[%rd86+28], %f401;
	add.s32 	%r130, %r130, 8;
$L__BB0_51:
	setp.eq.s32 	%p45, %r52, 0;
	@%p45 bra 	$L__BB0_57;
	and.b32  	%r55, %r64, 3;
	setp.lt.u32 	%p46, %r52, 4;
	@%p46 bra 	$L__BB0_54;
	add.s32 	%r109, %r130, %r43;
	mul.wide.s32 	%rd87, %r109, 4;
	add.s64 	%rd88, %rd5, %rd87;
	ld.global.f32 	%f402, [%rd88];
	div.rn.f32 	%f403, %f402, %f438;
	st.global.f32 	[%rd88], %f403;
	ld.global.f32 	%f404, [%rd88+4];
	div.rn.f32 	%f405, %f404, %f438;
	st.global.f32 	[%rd88+4], %f405;
	ld.global.f32 	%f406, [%rd88+8];
	div.rn.f32 	%f407, %f406, %f438;
	st.global.f32 	[%rd88+8], %f407;
	ld.global.f32 	%f408, [%rd88+12];
	div.rn.f32 	%f409, %f408, %f438;
	st.global.f32 	[%rd88+12], %f409;
	add.s32 	%r130, %r130, 4;
$L__BB0_54:
	setp.eq.s32 	%p47, %r55, 0;
	@%p47 bra 	$L__BB0_57;
	add.s32 	%r133, %r130, %r43;
	neg.s32 	%r132, %r55;
$L__BB0_56:
	.pragma "nounroll";
	mul.wide.s32 	%rd89, %r133, 4;
	add.s64 	%rd90, %rd5, %rd89;
	ld.global.f32 	%f410, [%rd90];
	div.rn.f32 	%f411, %f410, %f438;
	st.global.f32 	[%rd90], %f411;
	add.s32 	%r133, %r133, 1;
	add.s32 	%r132, %r132, 1;
	setp.ne.s32 	%p48, %r132, 0;
	@%p48 bra 	$L__BB0_56;
$L__BB0_57:
	ret;

}
	// .globl	_Z20m_step_update_kernelPKfS0_PfS1_S1_S1_iii
.visible .entry _Z20m_step_update_kernelPKfS0_PfS1_S1_S1_iii(
	.param .u64 .ptr .align 1 _Z20m_step_update_kernelPKfS0_PfS1_S1_S1_iii_param_0,
	.param .u64 .ptr .align 1 _Z20m_step_update_kernelPKfS0_PfS1_S1_S1_iii_param_1,
	.param .u64 .ptr .align 1 _Z20m_step_update_kernelPKfS0_PfS1_S1_S1_iii_param_2,
	.param .u64 .ptr .align 1 _Z20m_step_update_kernelPKfS0_PfS1_S1_S1_iii_param_3,
	.param .u64 .ptr .align 1 _Z20m_step_update_kernelPKfS0_PfS1_S1_S1_iii_param_4,
	.param .u64 .ptr .align 1 _Z20m_step_update_kernelPKfS0_PfS1_S1_S1_iii_param_5,
	.param .u32 _Z20m_step_update_kernelPKfS0_PfS1_S1_S1_iii_param_6,
	.param .u32 _Z20m_step_update_kernelPKfS0_PfS1_S1_S1_iii_param_7,
	.param .u32 _Z20m_step_update_kernelPKfS0_PfS1_S1_S1_iii_param_8
)
{
	.local .align 8 .b8 	__local_depot1[40];
	.reg .b64 	%SP;
	.reg .b64 	%SPL;
	.reg .pred 	%p<68>;
	.reg .b32 	%r<250>;
	.reg .b32 	%f<425>;
	.reg .b64 	%rd<147>;

	mov.u64 	%SPL, __local_depot1;
	ld.param.u64 	%rd28, [_Z20m_step_update_kernelPKfS0_PfS1_S1_S1_iii_param_0];
	ld.param.u64 	%rd29, [_Z20m_step_update_kernelPKfS0_PfS1_S1_S1_iii_param_1];
	ld.param.u64 	%rd30, [_Z20m_step_update_kernelPKfS0_PfS1_S1_S1_iii_param_2];
	ld.param.u64 	%rd31, [_Z20m_step_update_kernelPKfS0_PfS1_S1_S1_iii_param_3];
	ld.param.u32 	%r104, [_Z20m_step_update_kernelPKfS0_PfS1_S1_S1_iii_param_6];
	ld.param.u32 	%r105, [_Z20m_step_update_kernelPKfS0_PfS1_S1_S1_iii_param_7];
	ld.param.u32 	%r106, [_Z20m_step_update_kernelPKfS0_PfS1_S1_S1_iii_param_8];
	cvta.to.global.u64 	%rd1, %rd30;
	cvta.to.global.u64 	%rd2, %rd28;
	cvta.to.global.u64 	%rd3, %rd29;
	cvta.to.global.u64 	%rd4, %rd31;
	add.u64 	%rd5, %SPL, 0;
	mov.u32 	%r1, %ctaid.x;
	mov.u32 	%r2, %tid.x;
	mul.lo.s32 	%r3, %r106, %r105;
	setp.ge.s32 	%p1, %r2, %r105;
	@%p1 bra 	$L__BB1_2;
	shl.b32 	%r107, %r2, 2;
	mov.u32 	%r108, s_sum_resp;
	add.s32 	%r109, %r108, %r107;
	mov.b32 	%r110, 0;
	st.shared.u32 	[%r109], %r110;
$L__BB1_2:
	shl.b32 	%r111, %r105, 2;
	mov.u32 	%r112, s_sum_resp;
	add.s32 	%r4, %r112, %r111;
	shl.b32 	%r113, %r3, 2;
	add.s32 	%r5, %r4, %r113;
	setp.ge.s32 	%p2, %r2, %r3;
	@%p2 bra 	$L__BB1_4;
	shl.b32 	%r114, %r2, 2;
	add.s32 	%r115, %r4, %r114;
	mov.b32 	%r116, 0;
	st.shared.u32 	[%r115], %r116;
	add.s32 	%r117, %r5, %r114;
	st.shared.u32 	[%r117], %r116;
$L__BB1_4:
	bar.sync 	0;
	mov.f32 	%f424, 0f00000000;
	st.local.v2.f32 	[%rd5], {%f424, %f424};
	st.local.v2.f32 	[%rd5+8], {%f424, %f424};
	add.s64 	%rd6, %rd5, 16;
	st.local.v2.f32 	[%rd5+16], {%f424, %f424};
	st.local.v2.f32 	[%rd5+24], {%f424, %f424};
	add.s64 	%rd144, %rd5, 32;
	st.local.v2.f32 	[%rd5+32], {%f424, %f424};
	setp.ge.s32 	%p3, %r2, %r104;
	@%p3 bra 	$L__BB1_23;
	setp.gt.s32 	%p4, %r106, 0;
	mov.u32 	%r6, %ntid.x;
	@%p4 bra 	$L__BB1_8;
	mov.f32 	%f424, 0f00000000;
	mov.u32 	%r221, %r2;
$L__BB1_7:
	mad.lo.s32 	%r118, %r221, %r105, %r1;
	mul.wide.s32 	%rd33, %r118, 4;
	add.s64 	%rd34, %rd3, %rd33;
	ld.global.f32 	%f11, [%rd34];
	add.f32 	%f424, %f424, %f11;
	add.s32 	%r221, %r221, %r6;
	setp.lt.s32 	%p5, %r221, %r104;
	@%p5 bra 	$L__BB1_7;
	bra.uni 	$L__BB1_23;
$L__BB1_8:
	and.b32  	%r7, %r106, 15;
	and.b32  	%r8, %r106, 7;
	and.b32  	%r9, %r106, 3;
	mov.f32 	%f424, 0f00000000;
	add.s32 	%r120, %r106, -1;
	mov.u32 	%r216, %r2;
$L__BB1_9:
	setp.lt.u32 	%p6, %r120, 15;
	mad.lo.s32 	%r121, %r216, %r105, %r1;
	mul.wide.s32 	%rd35, %r121, 4;
	add.s64 	%rd36, %rd3, %rd35;
	ld.global.f32 	%f2, [%rd36];
	add.f32 	%f424, %f424, %f2;
	mul.lo.s32 	%r11, %r216, %r106;
	mov.b32 	%r219, 0;
	@%p6 bra 	$L__BB1_12;
	mov.b32 	%r217, 0;
$L__BB1_11:
	.pragma "nounroll";
	add.s32 	%r123, %r217, %r11;
	mul.wide.s32 	%rd37, %r123, 4;
	add.s64 	%rd38, %rd2, %rd37;
	ld.global.f32 	%f13, [%rd38];
	mul.wide.u32 	%rd39, %r217, 4;
	add.s64 	%rd40, %rd5, %rd39;
	ld.local.v2.f32 	{%f14, %f15}, [%rd40];
	fma.rn.f32 	%f16, %f2, %f13, %f14;
	ld.global.f32 	%f17, [%rd38+4];
	fma.rn.f32 	%f18, %f2, %f17, %f15;
	st.local.v2.f32 	[%rd40], {%f16, %f18};
	ld.global.f32 	%f19, [%rd38+8];
	ld.local.v2.f32 	{%f20, %f21}, [%rd40+8];
	fma.rn.f32 	%f22, %f2, %f19, %f20;
	ld.global.f32 	%f23, [%rd38+12];
	fma.rn.f32 	%f24, %f2, %f23, %f21;
	st.local.v2.f32 	[%rd40+8], {%f22, %f24};
	ld.global.f32 	%f25, [%rd38+16];
	ld.local.v2.f32 	{%f26, %f27}, [%rd40+16];
	fma.rn.f32 	%f28, %f2, %f25, %f26;
	ld.global.f32 	%f29, [%rd38+20];
	fma.rn.f32 	%f30, %f2, %f29, %f27;
	st.local.v2.f32 	[%rd40+16], {%f28, %f30};
	ld.global.f32 	%f31, [%rd38+24];
	ld.local.v2.f32 	{%f32, %f33}, [%rd40+24];
	fma.rn.f32 	%f34, %f2, %f31, %f32;
	ld.global.f32 	%f35, [%rd38+28];
	fma.rn.f32 	%f36, %f2, %f35, %f33;
	st.local.v2.f32 	[%rd40+24], {%f34, %f36};
	ld.global.f32 	%f37, [%rd38+32];
	ld.local.v2.f32 	{%f38, %f39}, [%rd40+32];
	fma.rn.f32 	%f40, %f2, %f37, %f38;
	ld.global.f32 	%f41, [%rd38+36];
	fma.rn.f32 	%f42, %f2, %f41, %f39;
	st.local.v2.f32 	[%rd40+32], {%f40, %f42};
	ld.global.f32 	%f43, [%rd38+40];
	ld.local.v2.f32 	{%f44, %f45}, [%rd40+40];
	fma.rn.f32 	%f46, %f2, %f43, %f44;
	ld.global.f32 	%f47, [%rd38+44];
	fma.rn.f32 	%f48, %f2, %f47, %f45;
	st.local.v2.f32 	[%rd40+40], {%f46, %f48};
	ld.global.f32 	%f49, [%rd38+48];
	ld.local.v2.f32 	{%f50, %f51}, [%rd40+48];
	fma.rn.f32 	%f52, %f2, %f49, %f50;
	ld.global.f32 	%f53, [%rd38+52];
	fma.rn.f32 	%f54, %f2, %f53, %f51;
	st.local.v2.f32 	[%rd40+48], {%f52, %f54};
	ld.global.f32 	%f55, [%rd38+56];
	ld.local.v2.f32 	{%f56, %f57}, [%rd40+56];
	fma.rn.f32 	%f58, %f2, %f55, %f56;
	ld.global.f32 	%f59, [%rd38+60];
	fma.rn.f32 	%f60, %f2, %f59, %f57;
	st.local.v2.f32 	[%rd40+56], {%f58, %f60};
	add.s32 	%r217, %r217, 16;
	and.b32  	%r219, %r106, 2147483632;
	setp.ne.s32 	%p7, %r217, %r219;
	@%p7 bra 	$L__BB1_11;
$L__BB1_12:
	setp.eq.s32 	%p8, %r7, 0;
	@%p8 bra 	$L__BB1_22;
	add.s32 	%r124, %r7, -1;
	setp.lt.u32 	%p9, %r124, 7;
	@%p9 bra 	$L__BB1_15;
	add.s32 	%r125, %r219, %r11;
	mul.wide.s32 	%rd41, %r125, 4;
	add.s64 	%rd42, %rd2, %rd41;
	ld.global.f32 	%f61, [%rd42];
	mul.wide.u32 	%rd43, %r219, 4;
	add.s64 	%rd44, %rd5, %rd43;
	ld.local.f32 	%f62, [%rd44];
	fma.rn.f32 	%f63, %f2, %f61, %f62;
	st.local.f32 	[%rd44], %f63;
	ld.global.f32 	%f64, [%rd42+4];
	ld.local.f32 	%f65, [%rd44+4];
	fma.rn.f32 	%f66, %f2, %f64, %f65;
	st.local.f32 	[%rd44+4], %f66;
	ld.global.f32 	%f67, [%rd42+8];
	ld.local.f32 	%f68, [%rd44+8];
	fma.rn.f32 	%f69, %f2, %f67, %f68;
	st.local.f32 	[%rd44+8], %f69;
	ld.global.f32 	%f70, [%rd42+12];
	ld.local.f32 	%f71, [%rd44+12];
	fma.rn.f32 	%f72, %f2, %f70, %f71;
	st.local.f32 	[%rd44+12], %f72;
	ld.global.f32 	%f73, [%rd42+16];
	ld.local.f32 	%f74, [%rd44+16];
	fma.rn.f32 	%f75, %f2, %f73, %f74;
	st.local.f32 	[%rd44+16], %f75;
	ld.global.f32 	%f76, [%rd42+20];
	ld.local.f32 	%f77, [%rd44+20];
	fma.rn.f32 	%f78, %f2, %f76, %f77;
	st.local.f32 	[%rd44+20], %f78;
	ld.global.f32 	%f79, [%rd42+24];
	ld.local.f32 	%f80, [%rd44+24];
	fma.rn.f32 	%f81, %f2, %f79, %f80;
	st.local.f32 	[%rd44+24], %f81;
	ld.global.f32 	%f82, [%rd42+28];
	ld.local.f32 	%f83, [%rd44+28];
	fma.rn.f32 	%f84, %f2, %f82, %f83;
	st.local.f32 	[%rd44+28], %f84;
	add.s32 	%r219, %r219, 8;
$L__BB1_15:
	setp.eq.s32 	%p10, %r8, 0;
	@%p10 bra 	$L__BB1_22;
	add.s32 	%r126, %r8, -1;
	setp.lt.u32 	%p11, %r126, 3;
	@%p11 bra 	$L__BB1_18;
	add.s32 	%r127, %r219, %r11;
	mul.wide.s32 	%rd45, %r127, 4;
	add.s64 	%rd46, %rd2, %rd45;
	ld.global.f32 	%f85, [%rd46];
	mul.wide.u32 	%rd47, %r219, 4;
	add.s64 	%rd48, %rd5, %rd47;
	ld.local.f32 	%f86, [%rd48];
	fma.rn.f32 	%f87, %f2, %f85, %f86;
	st.local.f32 	[%rd48], %f87;
	ld.global.f32 	%f88, [%rd46+4];
	ld.local.f32 	%f89, [%rd48+4];
	fma.rn.f32 	%f90, %f2, %f88, %f89;
	st.local.f32 	[%rd48+4], %f90;
	ld.global.f32 	%f91, [%rd46+8];
	ld.local.f32 	%f92, [%rd48+8];
	fma.rn.f32 	%f93, %f2, %f91, %f92;
	st.local.f32 	[%rd48+8], %f93;
	ld.global.f32 	%f94, [%rd46+12];
	ld.local.f32 	%f95, [%rd48+12];
	fma.rn.f32 	%f96, %f2, %f94, %f95;
	st.local.f32 	[%rd48+12], %f96;
	add.s32 	%r219, %r219, 4;
$L__BB1_18:
	setp.eq.s32 	%p12, %r9, 0;
	@%p12 bra 	$L__BB1_22;
	setp.eq.s32 	%p13, %r9, 1;
	add.s32 	%r128, %r219, %r11;
	mul.wide.s32 	%rd49, %r128, 4;
	add.s64 	%rd8, %rd2, %rd49;
	ld.global.f32 	%f97, [%rd8];
	mul.wide.u32 	%rd50, %r219, 4;
	add.s64 	%rd9, %rd5, %rd50;
	ld.local.f32 	%f98, [%rd9];
	fma.rn.f32 	%f99, %f2, %f97, %f98;
	st.local.f32 	[%rd9], %f99;
	@%p13 bra 	$L__BB1_22;
	setp.eq.s32 	%p14, %r9, 2;
	ld.global.f32 	%f100, [%rd8+4];
	ld.local.f32 	%f101, [%rd9+4];
	fma.rn.f32 	%f102, %f2, %f100, %f101;
	st.local.f32 	[%rd9+4], %f102;
	@%p14 bra 	$L__BB1_22;
	ld.global.f32 	%f103, [%rd8+8];
	ld.local.f32 	%f104, [%rd9+8];
	fma.rn.f32 	%f105, %f2, %f103, %f104;
	st.local.f32 	[%rd9+8], %f105;
$L__BB1_22:
	add.s32 	%r216, %r216, %r6;
	setp.lt.s32 	%p15, %r216, %r104;
	@%p15 bra 	$L__BB1_9;
$L__BB1_23:
	shl.b32 	%r129, %r1, 2;
	mov.u32 	%r130, s_sum_resp;
	add.s32 	%r23, %r130, %r129;
	atom.shared.add.f32 	%f106, [%r23], %f424;
	setp.lt.s32 	%p16, %r106, 1;
	@%p16 bra 	$L__BB1_36;
	mul.lo.s32 	%r24, %r106, %r1;
	add.s32 	%r132, %r106, -1;
	and.b32  	%r25, %r106, 15;
	setp.lt.u32 	%p17, %r132, 15;
	mov.b32 	%r224, 0;
	@%p17 bra 	$L__BB1_27;
	mov.b32 	%r222, 0;
$L__BB1_26:
	.pragma "nounroll";
	add.s32 	%r134, %r222, %r24;
	shl.b32 	%r135, %r134, 2;
	add.s32 	%r136, %r4, %r135;
	mul.wide.u32 	%rd51, %r222, 4;
	add.s64 	%rd52, %rd5, %rd51;
	ld.local.f32 	%f107, [%rd52];
	atom.shared.add.f32 	%f108, [%r136], %f107;
	ld.local.f32 	%f109, [%rd52+4];
	atom.shared.add.f32 	%f110, [%r136+4], %f109;
	ld.local.f32 	%f111, [%rd52+8];
	atom.shared.add.f32 	%f112, [%r136+8], %f111;
	ld.local.f32 	%f113, [%rd52+12];
	atom.shared.add.f32 	%f114, [%r136+12], %f113;
	ld.local.f32 	%f115, [%rd52+16];
	atom.shared.add.f32 	%f116, [%r136+16], %f115;
	ld.local.f32 	%f117, [%rd52+20];
	atom.shared.add.f32 	%f118, [%r136+20], %f117;
	ld.local.f32 	%f119, [%rd52+24];
	atom.shared.add.f32 	%f120, [%r136+24], %f119;
	ld.local.f32 	%f121, [%rd52+28];
	atom.shared.add.f32 	%f122, [%r136+28], %f121;
	ld.local.f32 	%f123, [%rd52+32];
	atom.shared.add.f32 	%f124, [%r136+32], %f123;
	ld.local.f32 	%f125, [%rd52+36];
	atom.shared.add.f32 	%f126, [%r136+36], %f125;
	ld.local.f32 	%f127, [%rd52+40];
	atom.shared.add.f32 	%f128, [%r136+40], %f127;
	ld.local.f32 	%f129, [%rd52+44];
	atom.shared.add.f32 	%f130, [%r136+44], %f129;
	ld.local.f32 	%f131, [%rd52+48];
	atom.shared.add.f32 	%f132, [%r136+48], %f131;
	ld.local.f32 	%f133, [%rd52+52];
	atom.shared.add.f32 	%f134, [%r136+52], %f133;
	ld.local.f32 	%f135, [%rd52+56];
	atom.shared.add.f32 	%f136, [%r136+56], %f135;
	ld.local.f32 	%f137, [%rd52+60];
	atom.shared.add.f32 	%f138, [%r136+60], %f137;
	add.s32 	%r222, %r222, 16;
	and.b32  	%r224, %r106, 2147483632;
	setp.ne.s32 	%p18, %r222, %r224;
	@%p18 bra 	$L__BB1_26;
$L__BB1_27:
	setp.eq.s32 	%p19, %r25, 0;
	@%p19 bra 	$L__BB1_36;
	and.b32  	%r30, %r106, 7;
	setp.lt.u32 	%p20, %r25, 8;
	@%p20 bra 	$L__BB1_30;
	add.s32 	%r137, %r224, %r24;
	shl.b32 	%r138, %r137, 2;
	add.s32 	%r139, %r4, %r138;
	mul.wide.u32 	%rd53, %r224, 4;
	add.s64 	%rd54, %rd5, %rd53;
	ld.local.f32 	%f139, [%rd54];
	atom.shared.add.f32 	%f140, [%r139], %f139;
	ld.local.f32 	%f141, [%rd54+4];
	atom.shared.add.f32 	%f142, [%r139+4], %f141;
	ld.local.f32 	%f143, [%rd54+8];
	atom.shared.add.f32 	%f144, [%r139+8], %f143;
	ld.local.f32 	%f145, [%rd54+12];
	atom.shared.add.f32 	%f146, [%r139+12], %f145;
	ld.local.f32 	%f147, [%rd54+16];
	atom.shared.add.f32 	%f148, [%r139+16], %f147;
	ld.local.f32 	%f149, [%rd54+20];
	atom.shared.add.f32 	%f150, [%r139+20], %f149;
	ld.local.f32 	%f151, [%rd54+24];
	atom.shared.add.f32 	%f152, [%r139+24], %f151;
	ld.local.f32 	%f153, [%rd54+28];
	atom.shared.add.f32 	%f154, [%r139+28], %f153;
	add.s32 	%r224, %r224, 8;
$L__BB1_30:
	setp.eq.s32 	%p21, %r30, 0;
	@%p21 bra 	$L__BB1_36;
	and.b32  	%r33, %r106, 3;
	setp.lt.u32 	%p22, %r30, 4;
	@%p22 bra 	$L__BB1_33;
	add.s32 	%r140, %r224, %r24;
	shl.b32 	%r141, %r140, 2;
	add.s32 	%r142, %r4, %r141;
	mul.wide.u32 	%rd55, %r224, 4;
	add.s64 	%rd56, %rd5, %rd55;
	ld.local.f32 	%f155, [%rd56];
	atom.shared.add.f32 	%f156, [%r142], %f155;
	ld.local.f32 	%f157, [%rd56+4];
	atom.shared.add.f32 	%f158, [%r142+4], %f157;
	ld.local.f32 	%f159, [%rd56+8];
	atom.shared.add.f32 	%f160, [%r142+8], %f159;
	ld.local.f32 	%f161, [%rd56+12];
	atom.shared.add.f32 	%f162, [%r142+12], %f161;
	add.s32 	%r224, %r224, 4;
$L__BB1_33:
	setp.eq.s32 	%p23, %r33, 0;
	@%p23 bra 	$L__BB1_36;
	mov.b32 	%r227, 0;
$L__BB1_35:
	.pragma "nounroll";
	add.s32 	%r144, %r224, %r24;
	shl.b32 	%r145, %r144, 2;
	add.s32 	%r146, %r4, %r145;
	mul.wide.u32 	%rd57, %r224, 4;
	add.s64 	%rd58, %rd5, %rd57;
	ld.local.f32 	%f163, [%rd58];
	atom.shared.add.f32 	%f164, [%r146], %f163;
	add.s32 	%r224, %r224, 1;
	add.s32 	%r227, %r227, 1;
	setp.ne.s32 	%p24, %r227, %r33;
	@%p24 bra 	$L__BB1_35;
$L__BB1_36:
	bar.sync 	0;
	setp.ne.s32 	%p25, %r2, 0;
	@%p25 bra 	$L__BB1_50;
	ld.param.u64 	%rd140, [_Z20m_step_update_kernelPKfS0_PfS1_S1_S1_iii_param_5];
	ld.shared.f32 	%f7, [%r23];
	cvta.to.global.u64 	%rd59, %rd140;
	mul.wide.u32 	%rd60, %r1, 4;
	add.s64 	%rd10, %rd59, %rd60;
	st.global.f32 	[%rd10], %f7;
	setp.leu.f32 	%p26, %f7, 0f00000000;
	@%p26 bra 	$L__BB1_50;
	ld.param.u64 	%rd139, [_Z20m_step_update_kernelPKfS0_PfS1_S1_S1_iii_param_4];
	setp.lt.s32 	%p27, %r106, 1;
	cvt.rn.f32.s32 	%f165, %r104;
	div.rn.f32 	%f166, %f7, %f165;
	cvta.to.global.u64 	%rd61, %rd139;
	add.s64 	%rd63, %rd61, %rd60;
	st.global.f32 	[%rd63], %f166;
	@%p27 bra 	$L__BB1_50;
	mul.lo.s32 	%r40, %r106, %r1;
	add.s32 	%r148, %r106, -1;
	and.b32  	%r41, %r106, 7;
	setp.lt.u32 	%p28, %r148, 7;
	mov.b32 	%r230, 0;
	@%p28 bra 	$L__BB1_42;
	and.b32  	%r230, %r106, 2147483640;
	mov.b32 	%r228, 0;
$L__BB1_41:
	.pragma "nounroll";
	add.s32 	%r150, %r228, %r40;
	shl.b32 	%r151, %r150, 2;
	add.s32 	%r152, %r4, %r151;
	ld.shared.f32 	%f167, [%r152];
	ld.global.f32 	%f168, [%rd10];
	div.rn.f32 	%f169, %f167, %f168;
	mul.wide.u32 	%rd64, %r150, 4;
	add.s64 	%rd65, %rd1, %rd64;
	st.global.f32 	[%rd65], %f169;
	ld.shared.f32 	%f170, [%r152+4];
	ld.global.f32 	%f171, [%rd10];
	div.rn.f32 	%f172, %f170, %f171;
	st.global.f32 	[%rd65+4], %f172;
	ld.shared.f32 	%f173, [%r152+8];
	ld.global.f32 	%f174, [%rd10];
	div.rn.f32 	%f175, %f173, %f174;
	st.global.f32 	[%rd65+8], %f175;
	ld.shared.f32 	%f176, [%r152+12];
	ld.global.f32 	%f177, [%rd10];
	div.rn.f32 	%f178, %f176, %f177;
	st.global.f32 	[%rd65+12], %f178;
	ld.shared.f32 	%f179, [%r152+16];
	ld.global.f32 	%f180, [%rd10];
	div.rn.f32 	%f181, %f179, %f180;
	st.global.f32 	[%rd65+16], %f181;
	ld.shared.f32 	%f182, [%r152+20];
	ld.global.f32 	%f183, [%rd10];
	div.rn.f32 	%f184, %f182, %f183;
	st.global.f32 	[%rd65+20], %f184;
	ld.shared.f32 	%f185, [%r152+24];
	ld.global.f32 	%f186, [%rd10];
	div.rn.f32 	%f187, %f185, %f186;
	st.global.f32 	[%rd65+24], %f187;
	ld.shared.f32 	%f188, [%r152+28];
	ld.global.f32 	%f189, [%rd10];
	div.rn.f32 	%f190, %f188, %f189;
	st.global.f32 	[%rd65+28], %f190;
	add.s32 	%r228, %r228, 8;
	setp.ne.s32 	%p29, %r228, %r230;
	@%p29 bra 	$L__BB1_41;
$L__BB1_42:
	setp.eq.s32 	%p30, %r41, 0;
	@%p30 bra 	$L__BB1_50;
	and.b32  	%r46, %r106, 3;
	setp.lt.u32 	%p31, %r41, 4;
	@%p31 bra 	$L__BB1_45;
	add.s32 	%r153, %r230, %r40;
	shl.b32 	%r154, %r153, 2;
	add.s32 	%r155, %r4, %r154;
	ld.shared.f32 	%f191, [%r155];
	ld.global.f32 	%f192, [%rd10];
	div.rn.f32 	%f193, %f191, %f192;
	mul.wide.u32 	%rd66, %r153, 4;
	add.s64 	%rd67, %rd1, %rd66;
	st.global.f32 	[%rd67], %f193;
	ld.shared.f32 	%f194, [%r155+4];
	ld.global.f32 	%f195, [%rd10];
	div.rn.f32 	%f196, %f194, %f195;
	cvt.u64.u32 	%rd68, %r40;
	cvt.u64.u32 	%rd69, %r230;
	add.s64 	%rd70, %rd69, %rd68;
	shl.b64 	%rd71, %rd70, 2;
	add.s64 	%rd72, %rd1, %rd71;
	st.global.f32 	[%rd72+4], %f196;
	ld.shared.f32 	%f197, [%r155+8];
	ld.global.f32 	%f198, [%rd10];
	div.rn.f32 	%f199, %f197, %f198;
	st.global.f32 	[%rd72+8], %f199;
	ld.shared.f32 	%f200, [%r155+12];
	ld.global.f32 	%f201, [%rd10];
	div.rn.f32 	%f202, %f200, %f201;
	st.global.f32 	[%rd72+12], %f202;
	add.s32 	%r230, %r230, 4;
$L__BB1_45:
	setp.eq.s32 	%p32, %r46, 0;
	@%p32 bra 	$L__BB1_50;
	setp.eq.s32 	%p33, %r46, 1;
	@%p33 bra 	$L__BB1_48;
	add.s32 	%r156, %r230, %r40;
	shl.b32 	%r157, %r156, 2;
	add.s32 	%r158, %r4, %r157;
	ld.shared.f32 	%f203, [%r158];
	ld.global.f32 	%f204, [%rd10];
	div.rn.f32 	%f205, %f203, %f204;
	mul.wide.u32 	%rd73, %r156, 4;
	add.s64 	%rd74, %rd1, %rd73;
	st.global.f32 	[%rd74], %f205;
	ld.shared.f32 	%f206, [%r158+4];
	ld.global.f32 	%f207, [%rd10];
	div.rn.f32 	%f208, %f206, %f207;
	cvt.u64.u32 	%rd75, %r40;
	cvt.u64.u32 	%rd76, %r230;
	add.s64 	%rd77, %rd76, %rd75;
	shl.b64 	%rd78, %rd77, 2;
	add.s64 	%rd79, %rd1, %rd78;
	st.global.f32 	[%rd79+4], %f208;
	add.s32 	%r230, %r230, 2;
$L__BB1_48:
	and.b32  	%r159, %r106, 1;
	setp.eq.b32 	%p34, %r159, 1;
	not.pred 	%p35, %p34;
	@%p35 bra 	$L__BB1_50;
	add.s32 	%r160, %r230, %r40;
	shl.b32 	%r161, %r160, 2;
	add.s32 	%r162, %r4, %r161;
	ld.shared.f32 	%f209, [%r162];
	ld.global.f32 	%f210, [%rd10];
	div.rn.f32 	%f211, %f209, %f210;
	mul.wide.u32 	%rd80, %r160, 4;
	add.s64 	%rd81, %rd1, %rd80;
	st.global.f32 	[%rd81], %f211;
$L__BB1_50:
	setp.ge.s32 	%p36, %r2, %r104;
	bar.sync 	0;
	mov.f32 	%f212, 0f00000000;
	st.local.v2.f32 	[%rd5], {%f212, %f212};
	st.local.v2.f32 	[%rd5+8], {%f212, %f212};
	st.local.v2.f32 	[%rd5+16], {%f212, %f212};
	st.local.v2.f32 	[%rd5+24], {%f212, %f212};
	st.local.v2.f32 	[%rd5+32], {%f212, %f212};
	@%p36 bra 	$L__BB1_65;
	setp.lt.s32 	%p37, %r106, 1;
	mul.lo.s32 	%r51, %r106, %r1;
	@%p37 bra 	$L__BB1_78;
	and.b32  	%r52, %r106, 7;
	cvt.u64.u32 	%rd11, %r51;
	add.s32 	%r164, %r106, -1;
	mov.u32 	%r232, %r2;
$L__BB1_53:
	setp.lt.u32 	%p38, %r164, 7;
	mad.lo.s32 	%r165, %r232, %r105, %r1;
	mul.wide.s32 	%rd82, %r165, 4;
	add.s64 	%rd83, %rd3, %rd82;
	ld.global.f32 	%f8, [%rd83];
	mul.lo.s32 	%r54, %r232, %r106;
	mov.b32 	%r236, 0;
	@%p38 bra 	$L__BB1_56;
	and.b32  	%r166, %r106, 2147483640;
	neg.s32 	%r234, %r166;
	shl.b64 	%rd84, %rd11, 2;
	add.s64 	%rd85, %rd84, %rd1;
	add.s64 	%rd143, %rd85, 16;
	mov.u64 	%rd142, %rd6;
	mov.u32 	%r233, %r54;
$L__BB1_55:
	.pragma "nounroll";
	and.b32  	%r236, %r106, 2147483640;
	mul.wide.s32 	%rd86, %r233, 4;
	add.s64 	%rd87, %rd2, %rd86;
	ld.global.f32 	%f213, [%rd87];
	ld.global.f32 	%f214, [%rd143+-16];
	sub.f32 	%f215, %f213, %f214;
	mul.f32 	%f216, %f8, %f215;
	ld.local.v2.f32 	{%f217, %f218}, [%rd142+-16];
	fma.rn.f32 	%f219, %f215, %f216, %f217;
	ld.global.f32 	%f220, [%rd87+4];
	ld.global.f32 	%f221, [%rd143+-12];
	sub.f32 	%f222, %f220, %f221;
	mul.f32 	%f223, %f8, %f222;
	fma.rn.f32 	%f224, %f222, %f223, %f218;
	st.local.v2.f32 	[%rd142+-16], {%f219, %f224};
	ld.global.f32 	%f225, [%rd87+8];
	ld.global.f32 	%f226, [%rd143+-8];
	sub.f32 	%f227, %f225, %f226;
	mul.f32 	%f228, %f8, %f227;
	ld.local.v2.f32 	{%f229, %f230}, [%rd142+-8];
	fma.rn.f32 	%f231, %f227, %f228, %f229;
	ld.global.f32 	%f232, [%rd87+12];
	ld.global.f32 	%f233, [%rd143+-4];
	sub.f32 	%f234, %f232, %f233;
	mul.f32 	%f235, %f8, %f234;
	fma.rn.f32 	%f236, %f234, %f235, %f230;
	st.local.v2.f32 	[%rd142+-8], {%f231, %f236};
	ld.global.f32 	%f237, [%rd87+16];
	ld.global.f32 	%f238, [%rd143];
	sub.f32 	%f239, %f237, %f238;
	mul.f32 	%f240, %f8, %f239;
	ld.local.v2.f32 	{%f241, %f242}, [%rd142];
	fma.rn.f32 	%f243, %f239, %f240, %f241;
	ld.global.f32 	%f244, [%rd87+20];
	ld.global.f32 	%f245, [%rd143+4];
	sub.f32 	%f246, %f244, %f245;
	mul.f32 	%f247, %f8, %f246;
	fma.rn.f32 	%f248, %f246, %f247, %f242;
	st.local.v2.f32 	[%rd142], {%f243, %f248};
	ld.global.f32 	%f249, [%rd87+24];
	ld.global.f32 	%f250, [%rd143+8];
	sub.f32 	%f251, %f249, %f250;
	mul.f32 	%f252, %f8, %f251;
	ld.local.v2.f32 	{%f253, %f254}, [%rd142+8];
	fma.rn.f32 	%f255, %f251, %f252, %f253;
	ld.global.f32 	%f256, [%rd87+28];
	ld.global.f32 	%f257, [%rd143+12];
	sub.f32 	%f258, %f256, %f257;
	mul.f32 	%f259, %f8, %f258;
	fma.rn.f32 	%f260, %f258, %f259, %f254;
	st.local.v2.f32 	[%rd142+8], {%f255, %f260};
	add.s32 	%r234, %r234, 8;
	add.s32 	%r233, %r233, 8;
	add.s64 	%rd143, %rd143, 32;
	add.s64 	%rd142, %rd142, 32;
	setp.ne.s32 	%p39, %r234, 0;
	@%p39 bra 	$L__BB1_55;
$L__BB1_56:
	setp.eq.s32 	%p40, %r52, 0;
	@%p40 bra 	$L__BB1_64;
	add.s32 	%r167, %r52, -1;
	setp.lt.u32 	%p41, %r167, 3;
	@%p41 bra 	$L__BB1_59;
	add.s32 	%r168, %r236, %r54;
	mul.wide.s32 	%rd88, %r168, 4;
	add.s64 	%rd89, %rd2, %rd88;
	ld.global.f32 	%f261, [%rd89];
	add.s32 	%r169, %r236, %r51;
	mul.wide.u32 	%rd90, %r169, 4;
	add.s64 	%rd91, %rd1, %rd90;
	ld.global.f32 	%f262, [%rd91];
	sub.f32 	%f263, %f261, %f262;
	mul.f32 	%f264, %f8, %f263;
	cvt.u64.u32 	%rd92, %r236;
	mul.wide.u32 	%rd93, %r236, 4;
	add.s64 	%rd94, %rd5, %rd93;
	ld.local.f32 	%f265, [%rd94];
	fma.rn.f32 	%f266, %f263, %f264, %f265;
	st.local.f32 	[%rd94], %f266;
	ld.global.f32 	%f267, [%rd89+4];
	add.s64 	%rd95, %rd92, %rd11;
	shl.b64 	%rd96, %rd95, 2;
	add.s64 	%rd97, %rd1, %rd96;
	ld.global.f32 	%f268, [%rd97+4];
	sub.f32 	%f269, %f267, %f268;
	mul.f32 	%f270, %f8, %f269;
	ld.local.f32 	%f271, [%rd94+4];
	fma.rn.f32 	%f272, %f269, %f270, %f271;
	st.local.f32 	[%rd94+4], %f272;
	ld.global.f32 	%f273, [%rd89+8];
	ld.global.f32 	%f274, [%rd97+8];
	sub.f32 	%f275, %f273, %f274;
	mul.f32 	%f276, %f8, %f275;
	ld.local.f32 	%f277, [%rd94+8];
	fma.rn.f32 	%f278, %f275, %f276, %f277;
	st.local.f32 	[%rd94+8], %f278;
	ld.global.f32 	%f279, [%rd89+12];
	ld.global.f32 	%f280, [%rd97+12];
	sub.f32 	%f281, %f279, %f280;
	mul.f32 	%f282, %f8, %f281;
	ld.local.f32 	%f283, [%rd94+12];
	fma.rn.f32 	%f284, %f281, %f282, %f283;
	st.local.f32 	[%rd94+12], %f284;
	add.s32 	%r236, %r236, 4;
$L__BB1_59:
	and.b32  	%r170, %r106, 3;
	setp.eq.s32 	%p42, %r170, 0;
	@%p42 bra 	$L__BB1_64;
	setp.eq.s32 	%p43, %r170, 1;
	@%p43 bra 	$L__BB1_62;
	add.s32 	%r171, %r236, %r54;
	mul.wide.s32 	%rd98, %r171, 4;
	add.s64 	%rd99, %rd2, %rd98;
	ld.global.f32 	%f285, [%rd99];
	add.s32 	%r172, %r236, %r51;
	mul.wide.u32 	%rd100, %r172, 4;
	add.s64 	%rd101, %rd1, %rd100;
	ld.global.f32 	%f286, [%rd101];
	sub.f32 	%f287, %f285, %f286;
	mul.f32 	%f288, %f8, %f287;
	cvt.u64.u32 	%rd102, %r236;
	mul.wide.u32 	%rd103, %r236, 4;
	add.s64 	%rd104, %rd5, %rd103;
	ld.local.f32 	%f289, [%rd104];
	fma.rn.f32 	%f290, %f287, %f288, %f289;
	st.local.f32 	[%rd104], %f290;
	ld.global.f32 	%f291, [%rd99+4];
	add.s64 	%rd105, %rd102, %rd11;
	shl.b64 	%rd106, %rd105, 2;
	add.s64 	%rd107, %rd1, %rd106;
	ld.global.f32 	%f292, [%rd107+4];
	sub.f32 	%f293, %f291, %f292;
	mul.f32 	%f294, %f8, %f293;
	ld.local.f32 	%f295, [%rd104+4];
	fma.rn.f32 	%f296, %f293, %f294, %f295;
	st.local.f32 	[%rd104+4], %f296;
	add.s32 	%r236, %r236, 2;
$L__BB1_62:
	and.b32  	%r173, %r106, 1;
	setp.eq.b32 	%p44, %r173, 1;
	not.pred 	%p45, %p44;
	@%p45 bra 	$L__BB1_64;
	add.s32 	%r174, %r236, %r54;
	mul.wide.s32 	%rd108, %r174, 4;
	add.s64 	%rd109, %rd2, %rd108;
	ld.global.f32 	%f297, [%rd109];
	add.s32 	%r175, %r236, %r51;
	mul.wide.u32 	%rd110, %r175, 4;
	add.s64 	%rd111, %rd1, %rd110;
	ld.global.f32 	%f298, [%rd111];
	sub.f32 	%f299, %f297, %f298;
	mul.f32 	%f300, %f8, %f299;
	mul.wide.u32 	%rd112, %r236, 4;
	add.s64 	%rd113, %rd5, %rd112;
	ld.local.f32 	%f301, [%rd113];
	fma.rn.f32 	%f302, %f299, %f300, %f301;
	st.local.f32 	[%rd113], %f302;
$L__BB1_64:
	mov.u32 	%r176, %ntid.x;
	add.s32 	%r232, %r232, %r176;
	setp.lt.s32 	%p46, %r232, %r104;
	@%p46 bra 	$L__BB1_53;
$L__BB1_65:
	setp.lt.s32 	%p47, %r106, 1;
	@%p47 bra 	$L__BB1_78;
	mul.lo.s32 	%r67, %r106, %r1;
	add.s32 	%r178, %r106, -1;
	and.b32  	%r68, %r106, 15;
	setp.lt.u32 	%p48, %r178, 15;
	mov.b32 	%r241, 0;
	@%p48 bra 	$L__BB1_69;
	and.b32  	%r241, %r106, 2147483632;
	neg.s32 	%r239, %r241;
	add.s32 	%r179, %r1, %r105;
	mul.lo.s32 	%r180, %r106, %r179;
	shl.b32 	%r181, %r180, 2;
	shl.b32 	%r182, %r105, 2;
	add.s32 	%r183, %r181, %r182;
	mov.u32 	%r184, s_sum_resp;
	add.s32 	%r185, %r183, %r184;
	add.s32 	%r238, %r185, 32;
$L__BB1_68:
	.pragma "nounroll";
	ld.local.f32 	%f303, [%rd144+-32];
	atom.shared.add.f32 	%f304, [%r238+-32], %f303;
	ld.local.f32 	%f305, [%rd144+-28];
	atom.shared.add.f32 	%f306, [%r238+-28], %f305;
	ld.local.f32 	%f307, [%rd144+-24];
	atom.shared.add.f32 	%f308, [%r238+-24], %f307;
	ld.local.f32 	%f309, [%rd144+-20];
	atom.shared.add.f32 	%f310, [%r238+-20], %f309;
	ld.local.f32 	%f311, [%rd144+-16];
	atom.shared.add.f32 	%f312, [%r238+-16], %f311;
	ld.local.f32 	%f313, [%rd144+-12];
	atom.shared.add.f32 	%f314, [%r238+-12], %f313;
	ld.local.f32 	%f315, [%rd144+-8];
	atom.shared.add.f32 	%f316, [%r238+-8], %f315;
	ld.local.f32 	%f317, [%rd144+-4];
	atom.shared.add.f32 	%f318, [%r238+-4], %f317;
	ld.local.f32 	%f319, [%rd144];
	atom.shared.add.f32 	%f320, [%r238], %f319;
	ld.local.f32 	%f321, [%rd144+4];
	atom.shared.add.f32 	%f322, [%r238+4], %f321;
	ld.local.f32 	%f323, [%rd144+8];
	atom.shared.add.f32 	%f324, [%r238+8], %f323;
	ld.local.f32 	%f325, [%rd144+12];
	atom.shared.add.f32 	%f326, [%r238+12], %f325;
	ld.local.f32 	%f327, [%rd144+16];
	atom.shared.add.f32 	%f328, [%r238+16], %f327;
	ld.local.f32 	%f329, [%rd144+20];
	atom.shared.add.f32 	%f330, [%r238+20], %f329;
	ld.local.f32 	%f331, [%rd144+24];
	atom.shared.add.f32 	%f332, [%r238+24], %f331;
	ld.local.f32 	%f333, [%rd144+28];
	atom.shared.add.f32 	%f334, [%r238+28], %f333;
	add.s64 	%rd144, %rd144, 64;
	add.s32 	%r239, %r239, 16;
	add.s32 	%r238, %r238, 64;
	setp.ne.s32 	%p49, %r239, 0;
	@%p49 bra 	$L__BB1_68;
$L__BB1_69:
	setp.eq.s32 	%p50, %r68, 0;
	@%p50 bra 	$L__BB1_78;
	and.b32  	%r77, %r106, 7;
	setp.lt.u32 	%p51, %r68, 8;
	@%p51 bra 	$L__BB1_72;
	add.s32 	%r186, %r241, %r67;
	shl.b32 	%r187, %r186, 2;
	add.s32 	%r188, %r5, %r187;
	mul.wide.u32 	%rd114, %r241, 4;
	add.s64 	%rd115, %rd5, %rd114;
	ld.local.f32 	%f335, [%rd115];
	atom.shared.add.f32 	%f336, [%r188], %f335;
	ld.local.f32 	%f337, [%rd115+4];
	atom.shared.add.f32 	%f338, [%r188+4], %f337;
	ld.local.f32 	%f339, [%rd115+8];
	atom.shared.add.f32 	%f340, [%r188+8], %f339;
	ld.local.f32 	%f341, [%rd115+12];
	atom.shared.add.f32 	%f342, [%r188+12], %f341;
	ld.local.f32 	%f343, [%rd115+16];
	atom.shared.add.f32 	%f344, [%r188+16], %f343;
	ld.local.f32 	%f345, [%rd115+20];
	atom.shared.add.f32 	%f346, [%r188+20], %f345;
	ld.local.f32 	%f347, [%rd115+24];
	atom.shared.add.f32 	%f348, [%r188+24], %f347;
	ld.local.f32 	%f349, [%rd115+28];
	atom.shared.add.f32 	%f350, [%r188+28], %f349;
	add.s32 	%r241, %r241, 8;
$L__BB1_72:
	setp.eq.s32 	%p52, %r77, 0;
	@%p52 bra 	$L__BB1_78;
	and.b32  	%r80, %r106, 3;
	setp.lt.u32 	%p53, %r77, 4;
	@%p53 bra 	$L__BB1_75;
	add.s32 	%r189, %r241, %r67;
	shl.b32 	%r190, %r189, 2;
	add.s32 	%r191, %r5, %r190;
	mul.wide.u32 	%rd116, %r241, 4;
	add.s64 	%rd117, %rd5, %rd116;
	ld.local.f32 	%f351, [%rd117];
	atom.shared.add.f32 	%f352, [%r191], %f351;
	ld.local.f32 	%f353, [%rd117+4];
	atom.shared.add.f32 	%f354, [%r191+4], %f353;
	ld.local.f32 	%f355, [%rd117+8];
	atom.shared.add.f32 	%f356, [%r191+8], %f355;
	ld.local.f32 	%f357, [%rd117+12];
	atom.shared.add.f32 	%f358, [%r191+12], %f357;
	add.s32 	%r241, %r241, 4;
$L__BB1_75:
	setp.eq.s32 	%p54, %r80, 0;
	@%p54 bra 	$L__BB1_78;
	add.s32 	%r192, %r67, %r3;
	shl.b32 	%r193, %r105, 2;
	add.s32 	%r194, %r241, %r192;
	shl.b32 	%r195, %r194, 2;
	add.s32 	%r196, %r193, %r195;
	mov.u32 	%r197, s_sum_resp;
	add.s32 	%r244, %r197, %r196;
	mul.wide.u32 	%rd118, %r241, 4;
	add.s64 	%rd145, %rd5, %rd118;
	neg.s32 	%r243, %r80;
$L__BB1_77:
	.pragma "nounroll";
	ld.local.f32 	%f359, [%rd145];
	atom.shared.add.f32 	%f360, [%r244], %f359;
	add.s32 	%r244, %r244, 4;
	add.s64 	%rd145, %rd145, 4;
	add.s32 	%r243, %r243, 1;
	setp.ne.s32 	%p55, %r243, 0;
	@%p55 bra 	$L__BB1_77;
$L__BB1_78:
	setp.ne.s32 	%p56, %r2, 0;
	bar.sync 	0;
	@%p56 bra 	$L__BB1_91;
	ld.param.u64 	%rd141, [_Z20m_step_update_kernelPKfS0_PfS1_S1_S1_iii_param_5];
	setp.lt.s32 	%p57, %r106, 1;
	cvta.to.global.u64 	%rd119, %rd141;
	mul.wide.u32 	%rd120, %r1, 4;
	add.s64 	%rd22, %rd119, %rd120;
	ld.global.f32 	%f361, [%rd22];
	setp.leu.f32 	%p58, %f361, 0f00000000;
	or.pred  	%p59, %p58, %p57;
	@%p59 bra 	$L__BB1_91;
	mul.lo.s32 	%r89, %r106, %r1;
	add.s32 	%r199, %r106, -1;
	and.b32  	%r90, %r106, 7;
	setp.lt.u32 	%p60, %r199, 7;
	mov.b32 	%r248, 0;
	@%p60 bra 	$L__BB1_83;
	and.b32  	%r248, %r106, 2147483640;
	neg.s32 	%r246, %r248;
	shl.b32 	%r200, %r89, 2;
	shl.b32 	%r201, %r106, 2;
	add.s32 	%r202, %r201, 4;
	mad.lo.s32 	%r203, %r105, %r202, %r200;
	mov.u32 	%r204, s_sum_resp;
	add.s32 	%r205, %r203, %r204;
	add.s32 	%r245, %r205, 16;
	mul.wide.u32 	%rd121, %r89, 4;
	add.s64 	%rd122, %rd121, %rd4;
	add.s64 	%rd146, %rd122, 16;
$L__BB1_82:
	.pragma "nounroll";
	ld.shared.f32 	%f362, [%r245+-16];
	ld.global.f32 	%f363, [%rd22];
	div.rn.f32 	%f364, %f362, %f363;
	add.f32 	%f365, %f364, 0f358637BD;
	st.global.f32 	[%rd146+-16], %f365;
	ld.shared.f32 	%f366, [%r245+-12];
	ld.global.f32 	%f367, [%rd22];
	div.rn.f32 	%f368, %f366, %f367;
	add.f32 	%f369, %f368, 0f358637BD;
	st.global.f32 	[%rd146+-12], %f369;
	ld.shared.f32 	%f370, [%r245+-8];
	ld.global.f32 	%f371, [%rd22];
	div.rn.f32 	%f372, %f370, %f371;
	add.f32 	%f373, %f372, 0f358637BD;
	st.global.f32 	[%rd146+-8], %f373;
	ld.shared.f32 	%f374, [%r245+-4];
	ld.global.f32 	%f375, [%rd22];
	div.rn.f32 	%f376, %f374, %f375;
	add.f32 	%f377, %f376, 0f358637BD;
	st.global.f32 	[%rd146+-4], %f377;
	ld.shared.f32 	%f378, [%r245];
	ld.global.f32 	%f379, [%rd22];
	div.rn.f32 	%f380, %f378, %f379;
	add.f32 	%f381, %f380, 0f358637BD;
	st.global.f32 	[%rd146], %f381;
	ld.shared.f32 	%f382, [%r245+4];
	ld.global.f32 	%f383, [%rd22];
	div.rn.f32 	%f384, %f382, %f383;
	add.f32 	%f385, %f384, 0f358637BD;
	st.global.f32 	[%rd146+4], %f385;
	ld.shared.f32 	%f386, [%r245+8];
	ld.global.f32 	%f387, [%rd22];
	div.rn.f32 	%f388, %f386, %f387;
	add.f32 	%f389, %f388, 0f358637BD;
	st.global.f32 	[%rd146+8], %f389;
	ld.shared.f32 	%f390, [%r245+12];
	ld.global.f32 	%f391, [%rd22];
	div.rn.f32 	%f392, %f390, %f391;
	add.f32 	%f393, %f392, 0f358637BD;
	st.global.f32 	[%rd146+12], %f393;
	add.s32 	%r246, %r246, 8;
	add.s32 	%r245, %r245, 32;
	add.s64 	%rd146, %rd146, 32;
	setp.ne.s32 	%p61, %r246, 0;
	@%p61 bra 	$L__BB1_82;
$L__BB1_83:
	setp.eq.s32 	%p62, %r90, 0;
	@%p62 bra 	$L__BB1_91;
	and.b32  	%r99, %r106, 3;
	setp.lt.u32 	%p63, %r90, 4;
	@%p63 bra 	$L__BB1_86;
	add.s32 	%r206, %r248, %r89;
	shl.b32 	%r207, %r206, 2;
	add.s32 	%r208, %r5, %r207;
	ld.shared.f32 	%f394, [%r208];
	ld.global.f32 	%f395, [%rd22];
	div.rn.f32 	%f396, %f394, %f395;
	add.f32 	%f397, %f396, 0f358637BD;
	mul.wide.u32 	%rd123, %r206, 4;
	add.s64 	%rd124, %rd4, %rd123;
	st.global.f32 	[%rd124], %f397;
	ld.shared.f32 	%f398, [%r208+4];
	ld.global.f32 	%f399, [%rd22];
	div.rn.f32 	%f400, %f398, %f399;
	add.f32 	%f401, %f400, 0f358637BD;
	cvt.u64.u32 	%rd125, %r89;
	cvt.u64.u32 	%rd126, %r248;
	add.s64 	%rd127, %rd126, %rd125;
	shl.b64 	%rd128, %rd127, 2;
	add.s64 	%rd129, %rd4, %rd128;
	st.global.f32 	[%rd129+4], %f401;
	ld.shared.f32 	%f402, [%r208+8];
	ld.global.f32 	%f403, [%rd22];
	div.rn.f32 	%f404, %f402, %f403;
	add.f32 	%f405, %f404, 0f358637BD;
	st.global.f32 	[%rd129+8], %f405;
	ld.shared.f32 	%f406, [%r208+12];
	ld.global.f32 	%f407, [%rd22];
	div.rn.f32 	%f408, %f406, %f407;
	add.f32 	%f409, %f408, 0f358637BD;
	st.global.f32 	[%rd129+12], %f409;
	add.s32 	%r248, %r248, 4;
$L__BB1_86:
	setp.eq.s32 	%p64, %r99, 0;
	@%p64 bra 	$L__BB1_91;
	setp.eq.s32 	%p65, %r99, 1;
	@%p65 bra 	$L__BB1_89;
	add.s32 	%r209, %r248, %r89;
	shl.b32 	%r210, %r209, 2;
	add.s32 	%r211, %r5, %r210;
	ld.shared.f32 	%f410, [%r211];
	ld.global.f32 	%f411, [%rd22];
	div.rn.f32 	%f412, %f410, %f411;
	add.f32 	%f413, %f412, 0f358637BD;
	mul.wide.u32 	%rd130, %r209, 4;
	add.s64 	%rd131, %rd4, %rd130;
	st.global.f32 	[%rd131], %f413;
	ld.shared.f32 	%f414, [%r211+4];
	ld.global.f32 	%f415, [%rd22];
	div.rn.f32 	%f416, %f414, %f415;
	add.f32 	%f417, %f416, 0f358637BD;
	cvt.u64.u32 	%rd132, %r89;
	cvt.u64.u32 	%rd133, %r248;
	add.s64 	%rd134, %rd133, %rd132;
	shl.b64 	%rd135, %rd134, 2;
	add.s64 	%rd136, %rd4, %rd135;
	st.global.f32 	[%rd136+4], %f417;
	add.s32 	%r248, %r248, 2;
$L__BB1_89:
	and.b32  	%r212, %r106, 1;
	setp.eq.b32 	%p66, %r212, 1;
	not.pred 	%p67, %p66;
	@%p67 bra 	$L__BB1_91;
	add.s32 	%r213, %r248, %r89;
	shl.b32 	%r214, %r213, 2;
	add.s32 	%r215, %r5, %r214;
	ld.shared.f32 	%f418, [%r215];
	ld.global.f32 	%f419, [%rd22];
	div.rn.f32 	%f420, %f418, %f419;
	add.f32 	%f421, %f420, 0f358637BD;
	mul.wide.u32 	%rd137, %r213, 4;
	add.s64 	%rd138, %rd4, %rd137;
	st.global.f32 	[%rd138], %f421;
$L__BB1_91:
	ret;

}


// ===== COMPILED SASS (sm_100) =====

	.target	sm_100

	.elftype	@"ET_EXEC"


//--------------------- .note.nv.tkinfo           --------------------------
	.section	.note.nv.tkinfo,"",@"SHT_NOTE"
	.sectionflags	@"SHF_NOTE_NV_TKINFO"
	.tkinfo
        /*0018*/ 	.word	0x00000002
        /*0030*/ 	.string	""
        /*0030*/ 	.string	"ptxas"
        /*0030*/ 	.string	"Cuda compilation tools, release 13.0, V13.0.88"
        /*0030*/ 	.string	"Build cuda_13.0.r13.0/compiler.36424714_0"
        /*0030*/ 	.string	"-arch sm_100 -m 64 "



//--------------------- .note.nv.cuinfo           --------------------------
	.section	.note.nv.cuinfo,"",@"SHT_NOTE"
	.sectionflags	@"SHF_NOTE_NV_CUINFO"
        /*0018*/ 	.short	0x0002
        /*001a*/ 	.short	0x0064
        /*001c*/ 	.short	0x0082
	.zero		2


//--------------------- .nv.info                  --------------------------
	.section	.nv.info,"",@"SHT_CUDA_INFO"
	.align	4


	//----- nvinfo : EIATTR_REGCOUNT
	.align		4
        /*0000*/ 	.byte	0x04, 0x2f
        /*0002*/ 	.short	(.L_1 - .L_0)
	.align		4
.L_0:
        /*0004*/ 	.word	index@(_Z13e_step_kernelPKfPfS0_S0_S0_iii)
        /*0008*/ 	.word	0x00000028


	//----- nvinfo : EIATTR_FRAME_SIZE
	.align		4
.L_1:
        /*000c*/ 	.byte	0x04, 0x11
        /*000e*/ 	.short	(.L_3 - .L_2)
	.align		4
.L_2:
        /*0010*/ 	.word	index@($__internal_3_$__cuda_sm3x_div_rn_noftz_f32_slowpath)
        /*0014*/ 	.word	0x00000000


	//----- nvinfo : EIATTR_FRAME_SIZE
	.align		4
.L_3:
        /*0018*/ 	.byte	0x04, 0x11
        /*001a*/ 	.short	(.L_5 - .L_4)
	.align		4
.L_4:
        /*001c*/ 	.word	index@($__internal_2_$__cuda_sm20_sqrt_rn_f32_slowpath)
        /*0020*/ 	.word	0x00000000


	//----- nvinfo : EIATTR_FRAME_SIZE
	.align		4
.L_5:
        /*0024*/ 	.byte	0x04, 0x11
        /*0026*/ 	.short	(.L_7 - .L_6)
	.align		4
.L_6:
        /*0028*/ 	.word	index@($__internal_1_$__cuda_sm20_rcp_rn_f32_slowpath)
        /*002c*/ 	.word	0x00000000


	//----- nvinfo : EIATTR_FRAME_SIZE
	.align		4
.L_7:
        /*0030*/ 	.byte	0x04, 0x11
        /*0032*/ 	.short	(.L_9 - .L_8)
	.align		4
.L_8:
        /*0034*/ 	.word	index@(_Z13e_step_kernelPKfPfS0_S0_S0_iii)
        /*0038*/ 	.word	0x00000000


	//----- nvinfo : EIATTR_REGCOUNT
	.align		4
.L_9:
        /*003c*/ 	.byte	0x04, 0x2f
        /*003e*/ 	.short	(.L_11 - .L_10)
	.align		4
.L_10:
        /*0040*/ 	.word	index@(_Z20m_step_update_kernelPKfS0_PfS1_S1_S1_iii)
        /*0044*/ 	.word	0x00000020


	//----- nvinfo : EIATTR_FRAME_SIZE
	.align		4
.L_11:
        /*0048*/ 	.byte	0x04, 0x11
        /*004a*/ 	.short	(.L_13 - .L_12)
	.align		4
.L_12:
        /*004c*/ 	.word	index@($__internal_0_$__cuda_sm3x_div_rn_noftz_f32_slowpath)
        /*0050*/ 	.word	0x00000028


	//----- nvinfo : EIATTR_FRAME_SIZE
	.align		4
.L_13:
        /*0054*/ 	.byte	0x04, 0x11
        /*0056*/ 	.short	(.L_15 - .L_14)
	.align		4
.L_14:
        /*0058*/ 	.word	index@(_Z20m_step_update_kernelPKfS0_PfS1_S1_S1_iii)
        /*005c*/ 	.word	0x00000028


	//----- nvinfo : EIATTR_MIN_STACK_SIZE
	.align		4
.L_15:
        /*0060*/ 	.byte	0x04, 0x12
        /*0062*/ 	.short	(.L_17 - .L_16)
	.align		4
.L_16:
        /*0064*/ 	.word	index@(_Z20m_step_update_kernelPKfS0_PfS1_S1_S1_iii)
        /*0068*/ 	.word	0x00000028


	//----- nvinfo : EIATTR_MIN_STACK_SIZE
	.align		4
.L_17:
        /*006c*/ 	.byte	0x04, 0x12
        /*006e*/ 	.short	(.L_19 - .L_18)
	.align		4
.L_18:
        /*0070*/ 	.word	index@(_Z13e_step_kernelPKfPfS0_S0_S0_iii)
        /*0074*/ 	.word	0x00000000
.L_19:


//--------------------- .nv.compat                --------------------------
	.section	.nv.compat,"",@"SHT_CUDA_COMPAT_INFO"
	.align	4
        /*0000*/ 	.byte	0x02, 0x09, 0x00, 0x00, 0x02, 0x02, 0x01, 0x00, 0x02, 0x05, 0x05, 0x00, 0x03, 0x07, 0x01, 0x01
        /*0010*/ 	.byte	0x02, 0x03, 0x00, 0x00, 0x02, 0x06, 0x01, 0x00, 0x04, 0x0b, 0x08, 0x00, 0x01, 0x00, 0x00, 0x00
        /*0020*/ 	.byte	0x00, 0x00, 0x00, 0x00


//--------------------- .nv.info._Z20m_step_update_kernelPKfS0_PfS1_S1_S1_iii --------------------------
	.section	.nv.info._Z20m_step_update_kernelPKfS0_PfS1_S1_S1_iii,"",@"SHT_CUDA_INFO"
	.sectionflags	@""
	.align	4


	//----- nvinfo : EIATTR_CUDA_API_VERSION
	.align		4
        /*0000*/ 	.byte	0x04, 0x37
        /*0002*/ 	.short	(.L_21 - .L_20)
.L_20:
        /*0004*/ 	.word	0x00000082


	//----- nvinfo : EIATTR_KPARAM_INFO
	.align		4
.L_21:
        /*0008*/ 	.byte	0x04, 0x17
        /*000a*/ 	.short	(.L_23 - .L_22)
.L_22:
        /*000c*/ 	.word	0x00000000
        /*0010*/ 	.short	0x0008
        /*0012*/ 	.short	0x0038
        /*0014*/ 	.byte	0x00, 0xf0, 0x11, 0x00


	//----- nvinfo : EIATTR_KPARAM_INFO
	.align		4
.L_23:
        /*0018*/ 	.byte	0x04, 0x17
        /*001a*/ 	.short	(.L_25 - .L_24)
.L_24:
        /*001c*/ 	.word	0x00000000
        /*0020*/ 	.short	0x0007
        /*0022*/ 	.short	0x0034
        /*0024*/ 	.byte	0x00, 0xf0, 0x11, 0x00


	//----- nvinfo : EIATTR_KPARAM_INFO
	.align		4
.L_25:
        /*0028*/ 	.byte	0x04, 0x17
        /*002a*/ 	.short	(.L_27 - .L_26)
.L_26:
        /*002c*/ 	.word	0x00000000
        /*0030*/ 	.short	0x0006
        /*0032*/ 	.short	0x0030
        /*0034*/ 	.byte	0x00, 0xf0, 0x11, 0x00


	//----- nvinfo : EIATTR_KPARAM_INFO
	.align		4
.L_27:
        /*0038*/ 	.byte	0x04, 0x17
        /*003a*/ 	.short	(.L_29 - .L_28)
.L_28:
        /*003c*/ 	.word	0x00000000
        /*0040*/ 	.short	0x0005
        /*0042*/ 	.short	0x0028
        /*0044*/ 	.byte	0x00, 0xf5, 0x21, 0x00


	//----- nvinfo : EIATTR_KPARAM_INFO
	.align		4
.L_29:
        /*0048*/ 	.byte	0x04, 0x17
        /*004a*/ 	.short	(.L_31 - .L_30)
.L_30:
        /*004c*/ 	.word	0x00000000
        /*0050*/ 	.short	0x0004
        /*0052*/ 	.short	0x0020
        /*0054*/ 	.byte	0x00, 0xf5, 0x21, 0x00


	//----- nvinfo : EIATTR_KPARAM_INFO
	.align		4
.L_31:
        /*0058*/ 	.byte	0x04, 0x17
        /*005a*/ 	.short	(.L_33 - .L_32)
.L_32:
        /*005c*/ 	.word	0x00000000
        /*0060*/ 	.short	0x0003
        /*0062*/ 	.short	0x0018
        /*0064*/ 	.byte	0x00, 0xf5, 0x21, 0x00


	//----- nvinfo : EIATTR_KPARAM_INFO
	.align		4
.L_33:
        /*0068*/ 	.byte	0x04, 0x17
        /*006a*/ 	.short	(.L_35 - .L_34)
.L_34:
        /*006c*/ 	.word	0x00000000
        /*0070*/ 	.short	0x0002
        /*0072*/ 	.short	0x0010
        /*0074*/ 	.byte	0x00, 0xf5, 0x21, 0x00


	//----- nvinfo : EIATTR_KPARAM_INFO
	.align		4
.L_35:
        /*0078*/ 	.byte	0x04, 0x17
        /*007a*/ 	.short	(.L_37 - .L_36)
.L_36:
        /*007c*/ 	.word	0x00000000
        /*0080*/ 	.short	0x0001
        /*0082*/ 	.short	0x0008
        /*0084*/ 	.byte	0x00, 0xf5, 0x21, 0x00


	//----- nvinfo : EIATTR_KPARAM_INFO
	.align		4
.L_37:
        /*0088*/ 	.byte	0x04, 0x17
        /*008a*/ 	.short	(.L_39 - .L_38)
.L_38:
        /*008c*/ 	.word	0x00000000
        /*0090*/ 	.short	0x0000
        /*0092*/ 	.short	0x0000
        /*0094*/ 	.byte	0x00, 0xf5, 0x21, 0x00


	//----- nvinfo : EIATTR_SPARSE_MMA_MASK
	.align		4
.L_39:
        /*0098*/ 	.byte	0x03, 0x50
        /*009a*/ 	.short	0x0000


	//----- nvinfo : EIATTR_MAXREG_COUNT
	.align		4
        /*009c*/ 	.byte	0x03, 0x1b
        /*009e*/ 	.short	0x00ff


	//----- nvinfo : EIATTR_NUM_BARRIERS
	.align		4
        /*00a0*/ 	.byte	0x02, 0x4c
        /*00a2*/ 	.byte	0x01
	.zero		1


	//----- nvinfo : EIATTR_MERCURY_ISA_VERSION
	.align		4
        /*00a4*/ 	.byte	0x03, 0x5f
        /*00a6*/ 	.short	0x0101


	//----- nvinfo : EIATTR_VRC_CTA_INIT_COUNT
	.align		4
        /*00a8*/ 	.byte	0x02, 0x4a
	.zero		1
	.zero		1


	//----- nvinfo : EIATTR_EXIT_INSTR_OFFSETS
	.align		4
        /*00ac*/ 	.byte	0x04, 0x1c
        /*00ae*/ 	.short	(.L_41 - .L_40)


	//   ....[0]....
.L_40:
        /*00b0*/ 	.word	0x00004d60


	//   ....[1]....
        /*00b4*/ 	.word	0x00004dd0


	//   ....[2]....
        /*00b8*/ 	.word	0x00005730


	//   ....[3]....
        /*00bc*/ 	.word	0x00005bf0


	//   ....[4]....
        /*00c0*/ 	.word	0x00005ed0


	//   ....[5]....
        /*00c4*/ 	.word	0x00006010


	//----- nvinfo : EIATTR_CRS_STACK_SIZE
	.align		4
.L_41:
        /*00c8*/ 	.byte	0x04, 0x1e
        /*00ca*/ 	.short	(.L_43 - .L_42)
.L_42:
        /*00cc*/ 	.word	0x00000000


	//----- nvinfo : EIATTR_CBANK_PARAM_SIZE
	.align		4
.L_43:
        /*00d0*/ 	.byte	0x03, 0x19
        /*00d2*/ 	.short	0x003c


	//----- nvinfo : EIATTR_PARAM_CBANK
	.align		4
        /*00d4*/ 	.byte	0x04, 0x0a
        /*00d6*/ 	.short	(.L_45 - .L_44)
	.align		4
.L_44:
        /*00d8*/ 	.word	index@(.nv.constant0._Z20m_step_update_kernelPKfS0_PfS1_S1_S1_iii)
        /*00dc*/ 	.short	0x0380
        /*00de*/ 	.short	0x003c


	//----- nvinfo : EIATTR_SW_WAR
	.align		4
.L_45:
        /*00e0*/ 	.byte	0x04, 0x36
        /*00e2*/ 	.short	(.L_47 - .L_46)
.L_46:
        /*00e4*/ 	.word	0x00000008
.L_47:


//--------------------- .nv.info._Z13e_step_kernelPKfPfS0_S0_S0_iii --------------------------
	.section	.nv.info._Z13e_step_kernelPKfPfS0_S0_S0_iii,"",@"SHT_CUDA_INFO"
	.sectionflags	@""
	.align	4


	//----- nvinfo : EIATTR_CUDA_API_VERSION
	.align		4
        /*0000*/ 	.byte	0x04, 0x37
        /*0002*/ 	.short	(.L_49 - .L_48)
.L_48:
        /*0004*/ 	.word	0x00000082


	//----- nvinfo : EIATTR_KPARAM_INFO
	.align		4
.L_49:
        /*0008*/ 	.byte	0x04, 0x17
        /*000a*/ 	.short	(.L_51 - .L_50)
.L_50:
        /*000c*/ 	.word	0x00000000
        /*0010*/ 	.short	0x0007
        /*0012*/ 	.short	0x0030
        /*0014*/ 	.byte	0x00, 0xf0, 0x11, 0x00


	//----- nvinfo : EIATTR_KPARAM_INFO
	.align		4
.L_51:
        /*0018*/ 	.byte	0x04, 0x17
        /*001a*/ 	.short	(.L_53 - .L_52)
.L_52:
        /*001c*/ 	.word	0x00000000
        /*0020*/ 	.short	0x0006
        /*0022*/ 	.short	0x002c
        /*0024*/ 	.byte	0x00, 0xf0, 0x11, 0x00


	//----- nvinfo : EIATTR_KPARAM_INFO
	.align		4
.L_53:
        /*0028*/ 	.byte	0x04, 0x17
        /*002a*/ 	.short	(.L_55 - .L_54)
.L_54:
        /*002c*/ 	.word	0x00000000
        /*0030*/ 	.short	0x0005
        /*0032*/ 	.short	0x0028
        /*0034*/ 	.byte	0x00, 0xf0, 0x11, 0x00


	//----- nvinfo : EIATTR_KPARAM_INFO
	.align		4
.L_55:
        /*0038*/ 	.byte	0x04, 0x17
        /*003a*/ 	.short	(.L_57 - .L_56)
.L_56:
        /*003c*/ 	.word	0x00000000
        /*0040*/ 	.short	0x0004
        /*0042*/ 	.short	0x0020
        /*0044*/ 	.byte	0x00, 0xf5, 0x21, 0x00


	//----- nvinfo : EIATTR_KPARAM_INFO
	.align		4
.L_57:
        /*0048*/ 	.byte	0x04, 0x17
        /*004a*/ 	.short	(.L_59 - .L_58)
.L_58:
        /*004c*/ 	.word	0x00000000
        /*0050*/ 	.short	0x0003
        /*0052*/ 	.short	0x0018
        /*0054*/ 	.byte	0x00, 0xf5, 0x21, 0x00


	//----- nvinfo : EIATTR_KPARAM_INFO
	.align		4
.L_59:
        /*0058*/ 	.byte	0x04, 0x17
        /*005a*/ 	.short	(.L_61 - .L_60)
.L_60:
        /*005c*/ 	.word	0x00000000
        /*0060*/ 	.short	0x0002
        /*0062*/ 	.short	0x0010
        /*0064*/ 	.byte	0x00, 0xf5, 0x21, 0x00


	//----- nvinfo : EIATTR_KPARAM_INFO
	.align		4
.L_61:
        /*0068*/ 	.byte	0x04, 0x17
        /*006a*/ 	.short	(.L_63 - .L_62)
.L_62:
        /*006c*/ 	.word	0x00000000
        /*0070*/ 	.short	0x0001
        /*0072*/ 	.short	0x0008
        /*0074*/ 	.byte	0x00, 0xf5, 0x21, 0x00


	//----- nvinfo : EIATTR_KPARAM_INFO
	.align		4
.L_63:
        /*0078*/ 	.byte	0x04, 0x17
        /*007a*/ 	.short	(.L_65 - .L_64)
.L_64:
        /*007c*/ 	.word	0x00000000
        /*0080*/ 	.short	0x0000
        /*0082*/ 	.short	0x0000
        /*0084*/ 	.byte	0x00, 0xf5, 0x21, 0x00


	//----- nvinfo : EIATTR_SPARSE_MMA_MASK
	.align		4
.L_65:
        /*0088*/ 	.byte	0x03, 0x50
        /*008a*/ 	.short	0x0000


	//----- nvinfo : EIATTR_MAXREG_COUNT
	.align		4
        /*008c*/ 	.byte	0x03, 0x1b
        /*008e*/ 	.short	0x00ff


	//----- nvinfo : EIATTR_MERCURY_ISA_VERSION
	.align		4
        /*0090*/ 	.byte	0x03, 0x5f
        /*0092*/ 	.short	0x0101


	//----- nvinfo : EIATTR_VRC_CTA_INIT_COUNT
	.align		4
        /*0094*/ 	.byte	0x02, 0x4a
	.zero		1
	.zero		1


	//----- nvinfo : EIATTR_EXIT_INSTR_OFFSETS
	.align		4
        /*0098*/ 	.byte	0x04, 0x1c
        /*009a*/ 	.short	(.L_67 - .L_66)


	//   ....[0]....
.L_66:
        /*009c*/ 	.word	0x00000070


	//   ....[1]....
        /*00a0*/ 	.word	0x000041e0


	//   ....[2]....
        /*00a4*/ 	.word	0x00005310


	//   ....[3]....
        /*00a8*/ 	.word	0x00005ba0


	//   ....[4]....
        /*00ac*/ 	.word	0x00006030


	//   ....[5]....
        /*00b0*/ 	.word	0x000061b0


	//----- nvinfo : EIATTR_CRS_STACK_SIZE
	.align		4
.L_67:
        /*00b4*/ 	.byte	0x04, 0x1e
        /*00b6*/ 	.short	(.L_69 - .L_68)
.L_68:
        /*00b8*/ 	.word	0x00000000


	//----- nvinfo : EIATTR_CBANK_PARAM_SIZE
	.align		4
.L_69:
        /*00bc*/ 	.byte	0x03, 0x19
        /*00be*/ 	.short	0x0034


	//----- nvinfo : EIATTR_PARAM_CBANK
	.align		4
        /*00c0*/ 	.byte	0x04, 0x0a
        /*00c2*/ 	.short	(.L_71 - .L_70)
	.align		4
.L_70:
        /*00c4*/ 	.word	index@(.nv.constant0._Z13e_step_kernelPKfPfS0_S0_S0_iii)
        /*00c8*/ 	.short	0x0380
        /*00ca*/ 	.short	0x0034


	//----- nvinfo : EIATTR_SW_WAR
	.align		4
.L_71:
        /*00cc*/ 	.byte	0x04, 0x36
        /*00ce*/ 	.short	(.L_73 - .L_72)
.L_72:
        /*00d0*/ 	.word	0x00000008
.L_73:


//--------------------- .nv.callgraph             --------------------------
	.section	.nv.callgraph,"",@"SHT_CUDA_CALLGRAPH"
	.align	4
	.sectionentsize	8
	.align		4
        /*0000*/ 	.word	0x00000000
	.align		4
        /*0004*/ 	.word	0xffffffff
	.align		4
        /*0008*/ 	.word	0x00000000
	.align		4
        /*000c*/ 	.word	0xfffffffe
	.align		4
        /*0010*/ 	.word	0x00000000
	.align		4
        /*0014*/ 	.word	0xfffffffd
	.align		4
        /*0018*/ 	.word	0x00000000
	.align		4
        /*001c*/ 	.word	0xfffffffc


//--------------------- .text._Z20m_step_update_kernelPKfS0_PfS1_S1_S1_iii --------------------------
	.section	.text._Z20m_step_update_kernelPKfS0_PfS1_S1_S1_iii,"ax",@progbits
	.align	128
        .global         _Z20m_step_update_kernelPKfS0_PfS1_S1_S1_iii
        .type           _Z20m_step_update_kernelPKfS0_PfS1_S1_S1_iii,@function
        .size           _Z20m_step_update_kernelPKfS0_PfS1_S1_S1_iii,(.L_x_349 - _Z20m_step_update_kernelPKfS0_PfS1_S1_S1_iii)
        .other          _Z20m_step_update_kernelPKfS0_PfS1_S1_S1_iii,@"STO_CUDA_ENTRY STV_DEFAULT"
_Z20m_step_update_kernelPKfS0_PfS1_S1_S1_iii:
.text._Z20m_step_update_kernelPKfS0_PfS1_S1_S1_iii:
[----:B------:R-:W0:Y:S01]  /*0000*/  LDC R1, c[0x0][0x37c] ;  /* 0x0000df00ff017b82 */ /* 0x000e220000000800 */
[----:B------:R-:W1:Y:S07]  /*0010*/  S2R R2, SR_TID.X ;  /* 0x0000000000027919 */ /* 0x000e6e0000002100 */
[----:B------:R-:W2:Y:S01]  /*0020*/  LDC R6, c[0x0][0x3b8] ;  /* 0x0000ee00ff067b82 */ /* 0x000ea20000000800 */
[----:B------:R-:W2:Y:S01]  /*0030*/  LDCU UR8, c[0x0][0x3b4] ;  /* 0x00007680ff0877ac */ /* 0x000ea20008000800 */
[----:B0-----:R-:W-:Y:S01]  /*0040*/  IADD3 R1, PT, PT, R1, -0x28, RZ ;  /* 0xffffffd801017810 */ /* 0x001fe20007ffe0ff */
[----:B------:R-:W0:Y:S01]  /*0050*/  S2R R3, SR_CTAID.X ;  /* 0x0000000000037919 */ /* 0x000e220000002500 */
[----:B------:R-:W-:Y:S01]  /*0060*/  BSSY.RECONVERGENT B0, `(.L_x_0) ;  /* 0x00000d6000007945 */ /* 0x000fe20003800200 */
[----:B------:R-:W3:Y:S01]  /*0070*/  LDCU UR9, c[0x0][0x3b0] ;  /* 0x00007600ff0977ac */ /* 0x000ee20008000800 */
[----:B------:R-:W-:Y:S01]  /*0080*/  HFMA2 R24, -RZ, RZ, 0, 0 ;  /* 0x00000000ff187431 */ /* 0x000fe200000001ff */
[----:B------:R-:W-:Y:S01]  /*0090*/  STL.64 [R1], RZ ;  /* 0x000000ff01007387 */ /* 0x000fe20000100a00 */
[----:B------:R-:W4:Y:S01]  /*00a0*/  S2UR UR5, SR_CgaCtaId ;  /* 0x00000000000579c3 */ /* 0x000f220000008800 */
[----:B------:R-:W-:Y:S01]  /*00b0*/  UMOV UR4, 0x400 ;  /* 0x0000040000047882 */ /* 0x000fe20000000000 */
[----:B------:R-:W0:Y:S01]  /*00c0*/  LDCU.64 UR6, c[0x0][0x358] ;  /* 0x00006b00ff0677ac */ /* 0x000e220008000a00 */
[----:B------:R-:W-:Y:S01]  /*00d0*/  STL.64 [R1+0x8], RZ ;  /* 0x000008ff01007387 */ /* 0x000fe20000100a00 */
[----:B------:R-:W-:Y:S01]  /*00e0*/  MOV R26, R1 ;  /* 0x00000001001a7202 */ /* 0x000fe20000000f00 */
[----:B------:R-:W0:Y:S02]  /*00f0*/  LDCU UR12, c[0x0][0x3b8] ;  /* 0x00007700ff0c77ac */ /* 0x000e240008000800 */
[----:B------:R-:W-:Y:S04]  /*0100*/  STL.64 [R1+0x10], RZ ;  /* 0x000010ff01007387 */ /* 0x000fe80000100a00 */
[----:B------:R-:W-:Y:S04]  /*0110*/  STL.64 [R1+0x18], RZ ;  /* 0x000018ff01007387 */ /* 0x000fe80000100a00 */
[----:B------:R-:W-:Y:S01]  /*0120*/  STL.64 [R1+0x20], RZ ;  /* 0x000020ff01007387 */ /* 0x000fe20000100a00 */
[----:B--2---:R-:W-:Y:S01]  /*0130*/  IMAD R25, R6, UR8, RZ ;  /* 0x0000000806197c24 */ /* 0x004fe2000f8e02ff */
[----:B-1----:R-:W-:Y:S01]  /*0140*/  ISETP.GE.AND P0, PT, R2, UR8, PT ;  /* 0x0000000802007c0c */ /* 0x002fe2000bf06270 */
[----:B----4-:R-:W-:-:S03]  /*0150*/  ULEA UR4, UR5, UR4, 0x18 ;  /* 0x0000000405047291 */ /* 0x010fc6000f8ec0ff */
[----:B------:R-:W-:Y:S01]  /*0160*/  ISETP.GE.AND P1, PT, R2, R25, PT ;  /* 0x000000190200720c */ /* 0x000fe20003f26270 */
[----:B------:R-:W-:-:S06]  /*0170*/  ULEA UR5, UR8, UR4, 0x2 ;  /* 0x0000000408057291 */ /* 0x000fcc000f8e10ff */
[----:B------:R-:W-:Y:S02]  /*0180*/  LEA R25, R25, UR5, 0x2 ;  /* 0x0000000519197c11 */ /* 0x000fe4000f8e10ff */
[----:B------:R-:W-:-:S04]  /*0190*/  @!P0 LEA R0, R2, UR4, 0x2 ;  /* 0x0000000402008c11 */ /* 0x000fc8000f8e10ff */
[C---:B------:R-:W-:Y:S02]  /*01a0*/  @!P1 LEA R5, R2.reuse, UR5, 0x2 ;  /* 0x0000000502059c11 */ /* 0x040fe4000f8e10ff */
[C---:B------:R-:W-:Y:S01]  /*01b0*/  @!P1 LEA R4, R2.reuse, R25, 0x2 ;  /* 0x0000001902049211 */ /* 0x040fe200078e10ff */
[----:B------:R1:W-:Y:S01]  /*01c0*/  @!P0 STS [R0], RZ ;  /* 0x000000ff00008388 */ /* 0x0003e20000000800 */
[----:B---3--:R-:W-:-:S03]  /*01d0*/  ISETP.GE.AND P0, PT, R2, UR9, PT ;  /* 0x0000000902007c0c */ /* 0x008fc6000bf06270 */
[----:B------:R2:W-:Y:S04]  /*01e0*/  @!P1 STS [R5], RZ ;  /* 0x000000ff05009388 */ /* 0x0005e80000000800 */
[----:B------:R2:W-:Y:S01]  /*01f0*/  @!P1 STS [R4], RZ ;  /* 0x000000ff04009388 */ /* 0x0005e20000000800 */
[----:B-1----:R-:W-:Y:S01]  /*0200*/  IADD3 R0, PT, PT, R1, 0x20, RZ ;  /* 0x0000002001007810 */ /* 0x002fe20007ffe0ff */
[----:B------:R-:W-:Y:S06]  /*0210*/  BAR.SYNC.DEFER_BLOCKING 0x0 ;  /* 0x0000000000007b1d */ /* 0x000fec0000010000 */
[----:B0-----:R-:W-:Y:S05]  /*0220*/  @P0 BRA `(.L_x_1) ;  /* 0x0000000800e40947 */ /* 0x001fea0003800000 */
[----:B--2---:R-:W0:Y:S01]  /*0230*/  LDC R4, c[0x0][0x360] ;  /* 0x0000d800ff047b82 */ /* 0x004e220000000800 */
[----:B------:R-:W-:-:S13]  /*0240*/  ISETP.GT.AND P0, PT, R6, RZ, PT ;  /* 0x000000ff0600720c */ /* 0x000fda0003f04270 */
[----:B------:R-:W-:Y:S05]  /*0250*/  @P0 BRA `(.L_x_2) ;  /* 0x0000000000340947 */ /* 0x000fea0003800000 */
[----:B------:R-:W1:Y:S01]  /*0260*/  LDC.64 R8, c[0x0][0x388] ;  /* 0x0000e200ff087b82 */ /* 0x000e620000000a00 */
[----:B------:R-:W-:Y:S01]  /*0270*/  BSSY.RECONVERGENT B1, `(.L_x_3) ;  /* 0x000000a000017945 */ /* 0x000fe20003800200 */
[----:B------:R-:W-:Y:S02]  /*0280*/  MOV R24, RZ ;  /* 0x000000ff00187202 */ /* 0x000fe40000000f00 */
[----:B------:R-:W-:-:S07]  /*0290*/  MOV R5, R2 ;  /* 0x0000000200057202 */ /* 0x000fce0000000f00 */
.L_x_4:
[----:B------:R-:W-:-:S04]  /*02a0*/  IMAD R7, R5, UR8, R3 ;  /* 0x0000000805077c24 */ /* 0x000fc8000f8e0203 */
[----:B-1----:R-:W-:-:S06]  /*02b0*/  IMAD.WIDE R6, R7, 0x4, R8 ;  /* 0x0000000407067825 */ /* 0x002fcc00078e0208 */
[----:B------:R-:W2:Y:S01]  /*02c0*/  LDG.E R7, desc[UR6][R6.64] ;  /* 0x0000000606077981 */ /* 0x000ea2000c1e1900 */
[----:B0-----:R-:W-:-:S04]  /*02d0*/  IADD3 R5, PT, PT, R4, R5, RZ ;  /* 0x0000000504057210 */ /* 0x001fc80007ffe0ff */
[----:B------:R-:W-:Y:S01]  /*02e0*/  ISETP.GE.AND P0, PT, R5, UR9, PT ;  /* 0x0000000905007c0c */ /* 0x000fe2000bf06270 */
[----:B--2---:R-:W-:-:S12]  /*02f0*/  FADD R24, R7, R24 ;  /* 0x0000001807187221 */ /* 0x004fd80000000000 */
[----:B------:R-:W-:Y:S05]  /*0300*/  @!P0 BRA `(.L_x_4) ;  /* 0xfffffffc00e48947 */ /* 0x000fea000383ffff */
[----:B------:R-:W-:Y:S05]  /*0310*/  BSYNC.RECONVERGENT B1 ;  /* 0x0000000000017941 */ /* 0x000fea0003800200 */
.L_x_3:
[----:B------:R-:W-:Y:S05]  /*0320*/  BRA `(.L_x_1) ;  /* 0x0000000800a47947 */ /* 0x000fea0003800000 */
.L_x_2:
[----:B------:R-:W-:Y:S01]  /*0330*/  HFMA2 R24, -RZ, RZ, 0, 0 ;  /* 0x00000000ff187431 */ /* 0x000fe200000001ff */
[C---:B------:R-:W-:Y:S02]  /*0340*/  LOP3.LUT R23, R6.reuse, 0xf, RZ, 0xc0, !PT ;  /* 0x0000000f06177812 */ /* 0x040fe400078ec0ff */
[C---:B------:R-:W-:Y:S02]  /*0350*/  LOP3.LUT R22, R6.reuse, 0x7, RZ, 0xc0, !PT ;  /* 0x0000000706167812 */ /* 0x040fe400078ec0ff */
[C---:B------:R-:W-:Y:S02]  /*0360*/  LOP3.LUT R5, R6.reuse, 0x3, RZ, 0xc0, !PT ;  /* 0x0000000306057812 */ /* 0x040fe400078ec0ff */
[----:B------:R-:W-:Y:S02]  /*0370*/  IADD3 R6, PT, PT, R6, -0x1, RZ ;  /* 0xffffffff06067810 */ /* 0x000fe40007ffe0ff */
[----:B------:R-:W-:-:S07]  /*0380*/  MOV R7, R2 ;  /* 0x0000000200077202 */ /* 0x000fce0000000f00 */
.L_x_10:
[----:B01----:R-:W1:Y:S01]  /*0390*/  LDC.64 R10, c[0x0][0x388] ;  /* 0x0000e200ff0a7b82 */ /* 0x003e620000000a00 */
[----:B--2---:R-:W2:Y:S02]  /*03a0*/  LDCU.64 UR10, c[0x0][0x3b0] ;  /* 0x00007600ff0a77ac */ /* 0x004ea40008000a00 */
[----:B--2---:R-:W-:-:S04]  /*03b0*/  IMAD R9, R7, UR11, R3 ;  /* 0x0000000b07097c24 */ /* 0x004fc8000f8e0203 */
[----:B-1----:R-:W-:-:S05]  /*03c0*/  IMAD.WIDE R10, R9, 0x4, R10 ;  /* 0x00000004090a7825 */ /* 0x002fca00078e020a */
[----:B------:R-:W2:Y:S01]  /*03d0*/  LDG.E R9, desc[UR6][R10.64] ;  /* 0x000000060a097981 */ /* 0x000ea2000c1e1900 */
[----:B------:R-:W-:Y:S02]  /*03e0*/  ISETP.GE.U32.AND P1, PT, R6, 0xf, PT ;  /* 0x0000000f0600780c */ /* 0x000fe40003f26070 */
[-C--:B----4-:R-:W-:Y:S02]  /*03f0*/  MOV R8, R7.reuse ;  /* 0x0000000700087202 */ /* 0x090fe40000000f00 */
[----:B0-----:R-:W-:Y:S02]  /*0400*/  IADD3 R7, PT, PT, R4, R7, RZ ;  /* 0x0000000704077210 */ /* 0x001fe40007ffe0ff */
[----:B------:R-:W-:Y:S02]  /*0410*/  MOV R13, RZ ;  /* 0x000000ff000d7202 */ /* 0x000fe40000000f00 */
[----:B------:R-:W-:Y:S01]  /*0420*/  ISETP.GE.AND P0, PT, R7, UR10, PT ;  /* 0x0000000a07007c0c */ /* 0x000fe2000bf06270 */
[----:B--2---:R-:W-:-:S04]  /*0430*/  FADD R24, R9, R24 ;  /* 0x0000001809187221 */ /* 0x004fc80000000000 */
[----:B------:R-:W-:Y:S08]  /*0440*/  @!P1 BRA `(.L_x_5) ;  /* 0x0000000000e89947 */ /* 0x000ff00003800000 */
[----:B------:R-:W-:-:S07]  /*0450*/  HFMA2 R11, -RZ, RZ, 0, 0 ;  /* 0x00000000ff0b7431 */ /* 0x000fce00000001ff */
.L_x_6:
[----:B0-----:R-:W0:Y:S01]  /*0460*/  LDC.64 R28, c[0x0][0x380] ;  /* 0x0000e000ff1c7b82 */ /* 0x001e220000000a00 */
[----:B------:R-:W-:Y:S01]  /*0470*/  IMAD R13, R8, UR12, R11 ;  /* 0x0000000c080d7c24 */ /* 0x000fe2000f8e020b */
[----:B------:R-:W-:-:S05]  /*0480*/  LEA R10, R11, R26, 0x2 ;  /* 0x0000001a0b0a7211 */ /* 0x000fca00078e10ff */
[----:B------:R-:W2:Y:S04]  /*0490*/  LDL.64 R14, [R10] ;  /* 0x000000000a0e7983 */ /* 0x000ea80000100a00 */
[----:B------:R-:W3:Y:S01]  /*04a0*/  LDL.64 R18, [R10+0x8] ;  /* 0x000008000a127983 */ /* 0x000ee20000100a00 */
[----:B0-----:R-:W-:-:S05]  /*04b0*/  IMAD.WIDE R28, R13, 0x4, R28 ;  /* 0x000000040d1c7825 */ /* 0x001fca00078e021c */
[----:B------:R-:W2:Y:S04]  /*04c0*/  LDG.E R12, desc[UR6][R28.64] ;  /* 0x000000061c0c7981 */ /* 0x000ea8000c1e1900 */
[----:B------:R-:W4:Y:S04]  /*04d0*/  LDG.E R16, desc[UR6][R28.64+0x4] ;  /* 0x000004061c107981 */ /* 0x000f28000c1e1900 */
[----:B------:R-:W3:Y:S04]  /*04e0*/  LDG.E R13, desc[UR6][R28.64+0x8] ;  /* 0x000008061c0d7981 */ /* 0x000ee8000c1e1900 */
[----:B------:R-:W5:Y:S04]  /*04f0*/  LDG.E R20, desc[UR6][R28.64+0xc] ;  /* 0x00000c061c147981 */ /* 0x000f68000c1e1900 */
[----:B------:R-:W5:Y:S04]  /*0500*/  LDG.E R27, desc[UR6][R28.64+0x14] ;  /* 0x000014061c1b7981 */ /* 0x000f68000c1e1900 */
[----:B------:R-:W5:Y:S01]  /*0510*/  LDG.E R21, desc[UR6][R28.64+0x1c] ;  /* 0x00001c061c157981 */ /* 0x000f62000c1e1900 */
[C---:B--2---:R-:W-:Y:S01]  /*0520*/  FFMA R14, R9.reuse, R12, R14 ;  /* 0x0000000c090e7223 */ /* 0x044fe2000000000e */
[----:B----4-:R-:W-:-:S02]  /*0530*/  FFMA R15, R9, R16, R15 ;  /* 0x00000010090f7223 */ /* 0x010fc4000000000f */
[----:B------:R-:W2:Y:S01]  /*0540*/  LDL.64 R16, [R10+0x18] ;  /* 0x000018000a107983 */ /* 0x000ea20000100a00 */
[----:B---3--:R-:W-:-:S03]  /*0550*/  FFMA R18, R9, R13, R18 ;  /* 0x0000000d09127223 */ /* 0x008fc60000000012 */
[----:B------:R0:W-:Y:S01]  /*0560*/  STL.64 [R10], R14 ;  /* 0x0000000e0a007387 */ /* 0x0001e20000100a00 */
[----:B-----5:R-:W-:-:S03]  /*0570*/  FFMA R19, R9, R20, R19 ;  /* 0x0000001409137223 */ /* 0x020fc60000000013 */
[----:B------:R-:W3:Y:S04]  /*0580*/  LDL.64 R12, [R10+0x10] ;  /* 0x000010000a0c7983 */ /* 0x000ee80000100a00 */
[----:B------:R-:W4:Y:S04]  /*0590*/  LDG.E R20, desc[UR6][R28.64+0x10] ;  /* 0x000010061c147981 */ /* 0x000f28000c1e1900 */
[----:B0-----:R-:W2:Y:S01]  /*05a0*/  LDG.E R15, desc[UR6][R28.64+0x18] ;  /* 0x000018061c0f7981 */ /* 0x001ea2000c1e1900 */
[----:B---3--:R-:W-:-:S03]  /*05b0*/  FFMA R13, R9, R27, R13 ;  /* 0x0000001b090d7223 */ /* 0x008fc6000000000d */
[----:B------:R-:W3:Y:S01]  /*05c0*/  LDG.E R27, desc[UR6][R28.64+0x20] ;  /* 0x000020061c1b7981 */ /* 0x000ee2000c1e1900 */
[C---:B----4-:R-:W-:Y:S01]  /*05d0*/  FFMA R12, R9.reuse, R20, R12 ;  /* 0x00000014090c7223 */ /* 0x050fe2000000000c */
[C---:B--2---:R-:W-:Y:S02]  /*05e0*/  FFMA R20, R9.reuse, R15, R16 ;  /* 0x0000000f09147223 */ /* 0x044fe40000000010 */
[----:B------:R-:W2:Y:S04]  /*05f0*/  LDG.E R16, desc[UR6][R28.64+0x24] ;  /* 0x000024061c107981 */ /* 0x000ea8000c1e1900 */
[----:B------:R-:W3:Y:S01]  /*0600*/  LDL.64 R14, [R10+0x20] ;  /* 0x000020000a0e7983 */ /* 0x000ee20000100a00 */
[----:B------:R-:W-:-:S03]  /*0610*/  FFMA R21, R9, R21, R17 ;  /* 0x0000001509157223 */ /* 0x000fc60000000011 */
[----:B------:R0:W-:Y:S04]  /*0620*/  STL.64 [R10+0x8], R18 ;  /* 0x000008120a007387 */ /* 0x0001e80000100a00 */
[----:B------:R1:W-:Y:S04]  /*0630*/  STL.64 [R10+0x10], R12 ;  /* 0x0000100c0a007387 */ /* 0x0003e80000100a00 */
[----:B0-----:R-:W4:Y:S04]  /*0640*/  LDL.64 R18, [R10+0x30] ;  /* 0x000030000a127983 */ /* 0x001f280000100a00 */
[----:B-1----:R-:W5:Y:S04]  /*0650*/  LDG.E R12, desc[UR6][R28.64+0x2c] ;  /* 0x00002c061c0c7981 */ /* 0x002f68000c1e1900 */
[----:B------:R-:W4:Y:S01]  /*0660*/  LDG.E R13, desc[UR6][R28.64+0x30] ;  /* 0x000030061c0d7981 */ /* 0x000f22000c1e1900 */
[C---:B---3--:R-:W-:Y:S01]  /*0670*/  FFMA R14, R9.reuse, R27, R14 ;  /* 0x0000001b090e7223 */ /* 0x048fe2000000000e */
[----:B--2---:R-:W-:-:S02]  /*0680*/  FFMA R15, R9, R16, R15 ;  /* 0x00000010090f7223 */ /* 0x004fc4000000000f */
[----:B------:R-:W2:Y:S04]  /*0690*/  LDG.E R27, desc[UR6][R28.64+0x28] ;  /* 0x000028061c1b7981 */ /* 0x000ea8000c1e1900 */
[----:B------:R-:W2:Y:S04]  /*06a0*/  LDL.64 R16, [R10+0x28] ;  /* 0x000028000a107983 */ /* 0x000ea80000100a00 */
[----:B------:R0:W-:Y:S04]  /*06b0*/  STL.64 [R10+0x18], R20 ;  /* 0x000018140a007387 */ /* 0x0001e80000100a00 */
[----:B0-----:R-:W3:Y:S01]  /*06c0*/  LDG.E R20, desc[UR6][R28.64+0x34] ;  /* 0x000034061c147981 */ /* 0x001ee2000c1e1900 */
[----:B----4-:R-:W-:-:S03]  /*06d0*/  FFMA R18, R9, R13, R18 ;  /* 0x0000000d09127223 */ /* 0x010fc60000000012 */
[----:B------:R-:W4:Y:S01]  /*06e0*/  LDG.E R21, desc[UR6][R28.64+0x38] ;  /* 0x000038061c157981 */ /* 0x000f22000c1e1900 */
[C---:B--2---:R-:W-:Y:S01]  /*06f0*/  FFMA R16, R9.reuse, R27, R16 ;  /* 0x0000001b09107223 */ /* 0x044fe20000000010 */
[----:B-----5:R-:W-:Y:S02]  /*0700*/  FFMA R17, R9, R12, R17 ;  /* 0x0000000c09117223 */ /* 0x020fe40000000011 */
[----:B------:R-:W2:Y:S04]  /*0710*/  LDG.E R27, desc[UR6][R28.64+0x3c] ;  /* 0x00003c061c1b7981 */ /* 0x000ea8000c1e1900 */
[----:B------:R-:W4:Y:S01]  /*0720*/  LDL.64 R12, [R10+0x38] ;  /* 0x000038000a0c7983 */ /* 0x000f220000100a00 */
[----:B------:R-:W-:Y:S01]  /*0730*/  ULOP3.LUT UR4, UR12, 0x7ffffff0, URZ, 0xc0, !UPT ;  /* 0x7ffffff00c047892 */ /* 0x000fe2000f8ec0ff */
[----:B------:R-:W-:-:S02]  /*0740*/  IADD3 R11, PT, PT, R11, 0x10, RZ ;  /* 0x000000100b0b7810 */ /* 0x000fc40007ffe0ff */
[----:B------:R0:W-:Y:S01]  /*0750*/  STL.64 [R10+0x20], R14 ;  /* 0x0000200e0a007387 */ /* 0x0001e20000100a00 */
[----:B---3--:R-:W-:-:S03]  /*0760*/  FFMA R19, R9, R20, R19 ;  /* 0x0000001409137223 */ /* 0x008fc60000000013 */
[----:B------:R0:W-:Y:S04]  /*0770*/  STL.64 [R10+0x28], R16 ;  /* 0x000028100a007387 */ /* 0x0001e80000100a00 */
[----:B------:R0:W-:Y:S01]  /*0780*/  STL.64 [R10+0x30], R18 ;  /* 0x000030120a007387 */ /* 0x0001e20000100a00 */
[----:B------:R-:W-:Y:S01]  /*0790*/  ISETP.NE.AND P1, PT, R11, UR4, PT ;  /* 0x000000040b007c0c */ /* 0x000fe2000bf25270 */
[C---:B----4-:R-:W-:Y:S01]  /*07a0*/  FFMA R12, R9.reuse, R21, R12 ;  /* 0x00000015090c7223 */ /* 0x050fe2000000000c */
[----:B--2---:R-:W-:-:S05]  /*07b0*/  FFMA R13, R9, R27, R13 ;  /* 0x0000001b090d7223 */ /* 0x004fca000000000d */
[----:B------:R0:W-:Y:S06]  /*07c0*/  STL.64 [R10+0x38], R12 ;  /* 0x0000380c0a007387 */ /* 0x0001ec0000100a00 */
[----:B------:R-:W-:Y:S05]  /*07d0*/  @P1 BRA `(.L_x_6) ;  /* 0xfffffffc00201947 */ /* 0x000fea000383ffff */
[----:B0-----:R-:W-:-:S07]  /*07e0*/  MOV R13, UR4 ;  /* 0x00000004000d7c02 */ /* 0x001fce0008000f00 */
.L_x_5:
[----:B------:R-:W-:-:S13]  /*07f0*/  ISETP.NE.AND P1, PT, R23, RZ, PT ;  /* 0x000000ff1700720c */ /* 0x000fda0003f25270 */
[----:B------:R-:W-:Y:S05]  /*0800*/  @!P1 BRA `(.L_x_7) ;  /* 0x0000000400689947 */ /* 0x000fea0003800000 */
[----:B------:R-:W-:Y:S02]  /*0810*/  IADD3 R10, PT, PT, R23, -0x1, RZ ;  /* 0xffffffff170a7810 */ /* 0x000fe40007ffe0ff */
[----:B------:R-:W-:Y:S02]  /*0820*/  ISETP.NE.AND P2, PT, R22, RZ, PT ;  /* 0x000000ff1600720c */ /* 0x000fe40003f45270 */
[----:B------:R-:W-:-:S13]  /*0830*/  ISETP.GE.U32.AND P1, PT, R10, 0x7, PT ;  /* 0x000000070a00780c */ /* 0x000fda0003f26070 */
[----:B------:R-:W-:Y:S05]  /*0840*/  @!P1 BRA `(.L_x_8) ;  /* 0x0000000000989947 */ /* 0x000fea0003800000 */
[----:B------:R-:W0:Y:S01]  /*0850*/  LDC.64 R10, c[0x0][0x380] ;  /* 0x0000e000ff0a7b82 */ /* 0x000e220000000a00 */
[----:B------:R-:W1:Y:S01]  /*0860*/  LDCU UR4, c[0x0][0x3b8] ;  /* 0x00007700ff0477ac */ /* 0x000e620008000800 */
[----:B------:R-:W-:-:S05]  /*0870*/  LEA R12, R13, R26, 0x2 ;  /* 0x0000001a0d0c7211 */ /* 0x000fca00078e10ff */
[----:B------:R-:W2:Y:S04]  /*0880*/  LDL R16, [R12] ;  /* 0x000000000c107983 */ /* 0x000ea80000100800 */
[----:B------:R-:W3:Y:S04]  /*0890*/  LDL R19, [R12+0x4] ;  /* 0x000004000c137983 */ /* 0x000ee80000100800 */
[----:B------:R-:W4:Y:S01]  /*08a0*/  LDL R17, [R12+0x8] ;  /* 0x000008000c117983 */ /* 0x000f220000100800 */
[----:B-1----:R-:W-:-:S03]  /*08b0*/  IMAD R15, R8, UR4, R13 ;  /* 0x00000004080f7c24 */ /* 0x002fc6000f8e020d */
[----:B------:R-:W5:Y:S01]  /*08c0*/  LDL R27, [R12+0xc] ;  /* 0x00000c000c1b7983 */ /* 0x000f620000100800 */
[----:B0-----:R-:W-:-:S03]  /*08d0*/  IMAD.WIDE R10, R15, 0x4, R10 ;  /* 0x000000040f0a7825 */ /* 0x001fc600078e020a */
[----:B------:R-:W5:Y:S04]  /*08e0*/  LDL R29, [R12+0x10] ;  /* 0x000010000c1d7983 */ /* 0x000f680000100800 */
[----:B------:R-:W2:Y:S04]  /*08f0*/  LDG.E R14, desc[UR6][R10.64] ;  /* 0x000000060a0e7981 */ /* 0x000ea8000c1e1900 */
[----:B------:R-:W3:Y:S04]  /*0900*/  LDG.E R18, desc[UR6][R10.64+0x4] ;  /* 0x000004060a127981 */ /* 0x000ee8000c1e1900 */
[----:B------:R-:W4:Y:S04]  /*0910*/  LDG.E R20, desc[UR6][R10.64+0x8] ;  /* 0x000008060a147981 */ /* 0x000f28000c1e1900 */
[----:B------:R-:W5:Y:S01]  /*0920*/  LDG.E R28, desc[UR6][R10.64+0xc] ;  /* 0x00000c060a1c7981 */ /* 0x000f62000c1e1900 */
[----:B--2---:R-:W-:-:S03]  /*0930*/  FFMA R15, R9, R14, R16 ;  /* 0x0000000e090f7223 */ /* 0x004fc60000000010 */
[----:B------:R-:W2:Y:S01]  /*0940*/  LDG.E R16, desc[UR6][R10.64+0x14] ;  /* 0x000014060a107981 */ /* 0x000ea2000c1e1900 */
[----:B---3--:R-:W-:-:S03]  /*0950*/  FFMA R19, R9, R18, R19 ;  /* 0x0000001209137223 */ /* 0x008fc60000000013 */
[----:B------:R-:W-:Y:S01]  /*0960*/  STL [R12], R15 ;  /* 0x0000000f0c007387 */ /* 0x000fe20000100800 */
[----:B----4-:R-:W-:-:S03]  /*0970*/  FFMA R21, R9, R20, R17 ;  /* 0x0000001409157223 */ /* 0x010fc60000000011 */
[----:B------:R0:W-:Y:S04]  /*0980*/  STL [R12+0x4], R19 ;  /* 0x000004130c007387 */ /* 0x0001e80000100800 */
[----:B------:R-:W3:Y:S04]  /*0990*/  LDG.E R20, desc[UR6][R10.64+0x10] ;  /* 0x000010060a147981 */ /* 0x000ee8000c1e1900 */
[----:B------:R-:W4:Y:S04]  /*09a0*/  LDG.E R14, desc[UR6][R10.64+0x18] ;  /* 0x000018060a0e7981 */ /* 0x000f28000c1e1900 */
[----:B------:R2:W4:Y:S04]  /*09b0*/  LDG.E R18, desc[UR6][R10.64+0x1c] ;  /* 0x00001c060a127981 */ /* 0x000528000c1e1900 */
[----:B0-----:R-:W2:Y:S04]  /*09c0*/  LDL R19, [R12+0x14] ;  /* 0x000014000c137983 */ /* 0x001ea80000100800 */
[----:B------:R-:W4:Y:S04]  /*09d0*/  LDL R15, [R12+0x18] ;  /* 0x000018000c0f7983 */ /* 0x000f280000100800 */
[----:B------:R-:W4:Y:S01]  /*09e0*/  LDL R17, [R12+0x1c] ;  /* 0x00001c000c117983 */ /* 0x000f220000100800 */
[----:B-----5:R-:W-:-:S03]  /*09f0*/  FFMA R27, R9, R28, R27 ;  /* 0x0000001c091b7223 */ /* 0x020fc6000000001b */
[----:B------:R0:W-:Y:S04]  /*0a00*/  STL [R12+0x8], R21 ;  /* 0x000008150c007387 */ /* 0x0001e80000100800 */
[----:B------:R0:W-:Y:S01]  /*0a10*/  STL [R12+0xc], R27 ;  /* 0x00000c1b0c007387 */ /* 0x0001e20000100800 */
[----:B------:R-:W-:Y:S01]  /*0a20*/  IADD3 R13, PT, PT, R13, 0x8, RZ ;  /* 0x000000080d0d7810 */ /* 0x000fe20007ffe0ff */
[----:B---3--:R-:W-:-:S05]  /*0a30*/  FFMA R29, R9, R20, R29 ;  /* 0x00000014091d7223 */ /* 0x008fca000000001d */
[----:B------:R0:W-:Y:S01]  /*0a40*/  STL [R12+0x10], R29 ;  /* 0x0000101d0c007387 */ /* 0x0001e20000100800 */
[C---:B--2---:R-:W-:Y:S01]  /*0a50*/  FFMA R11, R9.reuse, R16, R19 ;  /* 0x00000010090b7223 */ /* 0x044fe20000000013 */
[C---:B----4-:R-:W-:Y:S01]  /*0a60*/  FFMA R15, R9.reuse, R14, R15 ;  /* 0x0000000e090f7223 */ /* 0x050fe2000000000f */
[----:B------:R-:W-:-:S03]  /*0a70*/  FFMA R17, R9, R18, R17 ;  /* 0x0000001209117223 */ /* 0x000fc60000000011 */
[----:B------:R0:W-:Y:S04]  /*0a80*/  STL [R12+0x14], R11 ;  /* 0x0000140b0c007387 */ /* 0x0001e80000100800 */
[----:B------:R0:W-:Y:S04]  /*0a90*/  STL [R12+0x18], R15 ;  /* 0x0000180f0c007387 */ /* 0x0001e80000100800 */
[----:B------:R0:W-:Y:S02]  /*0aa0*/  STL [R12+0x1c], R17 ;  /* 0x00001c110c007387 */ /* 0x0001e40000100800 */
.L_x_8:
[----:B------:R-:W-:Y:S05]  /*0ab0*/  @!P2 BRA `(.L_x_7) ;  /* 0x0000000000bca947 */ /* 0x000fea0003800000 */
[----:B------:R-:W-:Y:S02]  /*0ac0*/  IADD3 R10, PT, PT, R22, -0x1, RZ ;  /* 0xffffffff160a7810 */ /* 0x000fe40007ffe0ff */
[----:B------:R-:W-:Y:S02]  /*0ad0*/  ISETP.NE.AND P2, PT, R5, RZ, PT ;  /* 0x000000ff0500720c */ /* 0x000fe40003f45270 */
[----:B------:R-:W-:-:S13]  /*0ae0*/  ISETP.GE.U32.AND P1, PT, R10, 0x3, PT ;  /* 0x000000030a00780c */ /* 0x000fda0003f26070 */
[----:B------:R-:W-:Y:S05]  /*0af0*/  @!P1 BRA `(.L_x_9) ;  /* 0x0000000000589947 */ /* 0x000fea0003800000 */
[----:B0-----:R-:W0:Y:S01]  /*0b00*/  LDC.64 R10, c[0x0][0x380] ;  /* 0x0000e000ff0a7b82 */ /* 0x001e220000000a00 */
[----:B------:R-:W1:Y:S01]  /*0b10*/  LDCU UR4, c[0x0][0x3b8] ;  /* 0x00007700ff0477ac */ /* 0x000e620008000800 */
[----:B------:R-:W-:-:S05]  /*0b20*/  LEA R12, R13, R26, 0x2 ;  /* 0x0000001a0d0c7211 */ /* 0x000fca00078e10ff */
[----:B------:R-:W2:Y:S04]  /*0b30*/  LDL R14, [R12] ;  /* 0x000000000c0e7983 */ /* 0x000ea80000100800 */
[----:B------:R-:W3:Y:S04]  /*0b40*/  LDL R18, [R12+0x4] ;  /* 0x000004000c127983 */ /* 0x000ee80000100800 */
[----:B------:R-:W4:Y:S01]  /*0b50*/  LDL R16, [R12+0x8] ;  /* 0x000008000c107983 */ /* 0x000f220000100800 */
[----:B-1----:R-:W-:-:S03]  /*0b60*/  IMAD R15, R8, UR4, R13 ;  /* 0x00000004080f7c24 */ /* 0x002fc6000f8e020d */
[----:B------:R-:W5:Y:S01]  /*0b70*/  LDL R20, [R12+0xc] ;  /* 0x00000c000c147983 */ /* 0x000f620000100800 */
[----:B0-----:R-:W-:-:S05]  /*0b80*/  IMAD.WIDE R10, R15, 0x4, R10 ;  /* 0x000000040f0a7825 */ /* 0x001fca00078e020a */
[----:B------:R-:W2:Y:S04]  /*0b90*/  LDG.E R15, desc[UR6][R10.64] ;  /* 0x000000060a0f7981 */ /* 0x000ea8000c1e1900 */
[----:B------:R-:W3:Y:S04]  /*0ba0*/  LDG.E R17, desc[UR6][R10.64+0x4] ;  /* 0x000004060a117981 */ /* 0x000ee8000c1e1900 */
[----:B------:R-:W4:Y:S04]  /*0bb0*/  LDG.E R19, desc[UR6][R10.64+0x8] ;  /* 0x000008060a137981 */ /* 0x000f28000c1e1900 */
[----:B------:R-:W5:Y:S01]  /*0bc0*/  LDG.E R21, desc[UR6][R10.64+0xc] ;  /* 0x00000c060a157981 */ /* 0x000f62000c1e1900 */
[----:B------:R-:W-:Y:S01]  /*0bd0*/  IADD3 R13, PT, PT, R13, 0x4, RZ ;  /* 0x000000040d0d7810 */ /* 0x000fe20007ffe0ff */
[C---:B--2---:R-:W-:Y:S01]  /*0be0*/  FFMA R15, R9.reuse, R15, R14 ;  /* 0x0000000f090f7223 */ /* 0x044fe2000000000e */
[C---:B---3--:R-:W-:Y:S01]  /*0bf0*/  FFMA R17, R9.reuse, R17, R18 ;  /* 0x0000001109117223 */ /* 0x048fe20000000012 */
[C---:B----4-:R-:W-:Y:S01]  /*0c00*/  FFMA R19, R9.reuse, R19, R16 ;  /* 0x0000001309137223 */ /* 0x050fe20000000010 */
[----:B-----5:R-:W-:-:S02]  /*0c10*/  FFMA R21, R9, R21, R20 ;  /* 0x0000001509157223 */ /* 0x020fc40000000014 */
[----:B------:R1:W-:Y:S04]  /*0c20*/  STL [R12], R15 ;  /* 0x0000000f0c007387 */ /* 0x0003e80000100800 */
[----:B------:R1:W-:Y:S04]  /*0c30*/  STL [R12+0x4], R17 ;  /* 0x000004110c007387 */ /* 0x0003e80000100800 */
[----:B------:R1:W-:Y:S04]  /*0c40*/  STL [R12+0x8], R19 ;  /* 0x000008130c007387 */ /* 0x0003e80000100800 */
[----:B------:R1:W-:Y:S02]  /*0c50*/  STL [R12+0xc], R21 ;  /* 0x00000c150c007387 */ /* 0x0003e40000100800 */
.L_x_9:
[----:B------:R-:W-:Y:S05]  /*0c60*/  @!P2 BRA `(.L_x_7) ;  /* 0x000000000050a947 */ /* 0x000fea0003800000 */
[----:B0-----:R-:W0:Y:S01]  /*0c70*/  LDC.64 R10, c[0x0][0x380] ;  /* 0x0000e000ff0a7b82 */ /* 0x001e220000000a00 */
[----:B------:R-:W1:Y:S02]  /*0c80*/  LDCU UR4, c[0x0][0x3b8] ;  /* 0x00007700ff0477ac */ /* 0x000e640008000800 */
[----:B-1----:R-:W-:Y:S01]  /*0c90*/  IMAD R15, R8, UR4, R13 ;  /* 0x00000004080f7c24 */ /* 0x002fe2000f8e020d */
[----:B------:R-:W-:-:S03]  /*0ca0*/  LEA R13, R13, R26, 0x2 ;  /* 0x0000001a0d0d7211 */ /* 0x000fc600078e10ff */
[----:B0-----:R-:W-:Y:S02]  /*0cb0*/  IMAD.WIDE R10, R15, 0x4, R10 ;  /* 0x000000040f0a7825 */ /* 0x001fe400078e020a */
[----:B------:R-:W2:Y:S04]  /*0cc0*/  LDL R12, [R13] ;  /* 0x000000000d0c7983 */ /* 0x000ea80000100800 */
[----:B------:R-:W2:Y:S01]  /*0cd0*/  LDG.E R8, desc[UR6][R10.64] ;  /* 0x000000060a087981 */ /* 0x000ea2000c1e1900 */
[----:B------:R-:W-:Y:S01]  /*0ce0*/  ISETP.NE.AND P1, PT, R5, 0x1, PT ;  /* 0x000000010500780c */ /* 0x000fe20003f25270 */
[----:B--2---:R-:W-:-:S05]  /*0cf0*/  FFMA R8, R9, R8, R12 ;  /* 0x0000000809087223 */ /* 0x004fca000000000c */
[----:B------:R2:W-:Y:S07]  /*0d00*/  STL [R13], R8 ;  /* 0x000000080d007387 */ /* 0x0005ee0000100800 */
[----:B------:R-:W-:Y:S05]  /*0d10*/  @!P1 BRA `(.L_x_7) ;  /* 0x0000000000249947 */ /* 0x000fea0003800000 */
[----:B------:R-:W-:Y:S01]  /*0d20*/  ISETP.NE.AND P1, PT, R5, 0x2, PT ;  /* 0x000000020500780c */ /* 0x000fe20003f25270 */
[----:B--2---:R-:W2:Y:S04]  /*0d30*/  LDG.E R8, desc[UR6][R10.64+0x4] ;  /* 0x000004060a087981 */ /* 0x004ea8000c1e1900 */
[----:B------:R-:W2:Y:S08]  /*0d40*/  LDL R14, [R13+0x4] ;  /* 0x000004000d0e7983 */ /* 0x000eb00000100800 */
[----:B------:R-:W3:Y:S04]  /*0d50*/  @P1 LDG.E R12, desc[UR6][R10.64+0x8] ;  /* 0x000008060a0c1981 */ /* 0x000ee8000c1e1900 */
[----:B------:R-:W3:Y:S01]  /*0d60*/  @P1 LDL R15, [R13+0x8] ;  /* 0x000008000d0f1983 */ /* 0x000ee20000100800 */
[----:B--2---:R-:W-:-:S05]  /*0d70*/  FFMA R8, R9, R8, R14 ;  /* 0x0000000809087223 */ /* 0x004fca000000000e */
[----:B------:R4:W-:Y:S01]  /*0d80*/  STL [R13+0x4], R8 ;  /* 0x000004080d007387 */ /* 0x0009e20000100800 */
[----:B---3--:R-:W-:-:S05]  /*0d90*/  @P1 FFMA R12, R9, R12, R15 ;  /* 0x0000000c090c1223 */ /* 0x008fca000000000f */
[----:B------:R4:W-:Y:S02]  /*0da0*/  @P1 STL [R13+0x8], R12 ;  /* 0x0000080c0d001387 */ /* 0x0009e40000100800 */
.L_x_7:
[----:B------:R-:W-:Y:S05]  /*0db0*/  @!P0 BRA `(.L_x_10) ;  /* 0xfffffff400748947 */ /* 0x000fea000383ffff */
.L_x_1:
[----:B------:R-:W-:Y:S05]  /*0dc0*/  BSYNC.RECONVERGENT B0 ;  /* 0x0000000000007941 */ /* 0x000fea0003800200 */
.L_x_0:
[----:B--2---:R-:W2:Y:S01]  /*0dd0*/  S2R R5, SR_CgaCtaId ;  /* 0x0000000000057919 */ /* 0x004ea20000008800 */
[----:B------:R-:W-:Y:S01]  /*0de0*/  MOV R4, 0x400 ;  /* 0x0000040000047802 */ /* 0x000fe20000000f00 */
[----:B------:R-:W-:Y:S03]  /*0df0*/  BSSY.RECONVERGENT B0, `(.L_x_11) ;  /* 0x0000007000007945 */ /* 0x000fe60003800200 */
[----:B--2---:R-:W-:-:S04]  /*0e00*/  LEA R4, R5, R4, 0x18 ;  /* 0x0000000405047211 */ /* 0x004fc800078ec0ff */
[----:B------:R-:W-:-:S07]  /*0e10*/  LEA R5, R3, R4, 0x2 ;  /* 0x0000000403057211 */ /* 0x000fce00078e10ff */
.L_x_12:
[----:B------:R-:W2:Y:S02]  /*0e20*/  LDS R6, [R5] ;  /* 0x0000000005067984 */ /* 0x000ea40000000800 */
[----:B--2---:R-:W-:-:S05]  /*0e30*/  FADD R7, R24, R6 ;  /* 0x0000000618077221 */ /* 0x004fca0000000000 */
[----:B------:R-:W2:Y:S02]  /*0e40*/  ATOMS.CAST.SPIN P0, [R5], R6, R7 ;  /* 0x000000060500758d */ /* 0x000ea40001800007 */
[----:B--2---:R-:W-:Y:S05]  /*0e50*/  @!P0 BRA `(.L_x_12) ;  /* 0xfffffffc00f08947 */ /* 0x004fea000383ffff */
[----:B------:R-:W-:Y:S05]  /*0e60*/  BSYNC.RECONVERGENT B0 ;  /* 0x0000000000007941 */ /* 0x000fea0003800200 */
.L_x_11:
[----:B------:R-:W2:Y:S02]  /*0e70*/  LDCU UR4, c[0x0][0x3b8] ;  /* 0x00007700ff0477ac */ /* 0x000ea40008000800 */
[----:B--2---:R-:W-:-:S04]  /*0e80*/  MOV R4, UR4 ;  /* 0x0000000400047c02 */ /* 0x004fc80008000f00 */
[----:B------:R-:W-:-:S13]  /*0e90*/  ISETP.GE.AND P0, PT, R4, 0x1, PT ;  /* 0x000000010400780c */ /* 0x000fda0003f06270 */
[----:B------:R-:W-:Y:S05]  /*0ea0*/  @!P0 BRA `(.L_x_13) ;  /* 0x0000000c00dc8947 */ /* 0x000fea0003800000 */
[C---:B------:R-:W-:Y:S02]  /*0eb0*/  IADD3 R6, PT, PT, R4.reuse, -0x1, RZ ;  /* 0xffffffff04067810 */ /* 0x040fe40007ffe0ff */
[----:B------:R-:W-:Y:S02]  /*0ec0*/  LOP3.LUT R9, R4, 0xf, RZ, 0xc0, !PT ;  /* 0x0000000f04097812 */ /* 0x000fe400078ec0ff */
[----:B------:R-:W-:Y:S02]  /*0ed0*/  ISETP.GE.U32.AND P0, PT, R6, 0xf, PT ;  /* 0x0000000f0600780c */ /* 0x000fe40003f06070 */
[----:B------:R-:W-:-:S11]  /*0ee0*/  MOV R7, RZ ;  /* 0x000000ff00077202 */ /* 0x000fd60000000f00 */
[----:B------:R-:W-:Y:S05]  /*0ef0*/  @!P0 BRA `(.L_x_14) ;  /* 0x0000000400e88947 */ /* 0x000fea0003800000 */
[----:B------:R-:W-:-:S07]  /*0f00*/  HFMA2 R7, -RZ, RZ, 0, 0 ;  /* 0x00000000ff077431 */ /* 0x000fce00000001ff */
.L_x_47:
[----:B------:R-:W-:Y:S01]  /*0f10*/  LEA R6, R7, R26, 0x2 ;  /* 0x0000001a07067211 */ /* 0x000fe200078e10ff */
[----:B------:R-:W2:Y:S04]  /*0f20*/  LDC R4, c[0x0][0x3b8] ;  /* 0x0000ee00ff047b82 */ /* 0x000ea80000000800 */
[----:B----4-:R3:W5:Y:S01]  /*0f30*/  LDL R13, [R6] ;  /* 0x00000000060d7983 */ /* 0x0107620000100800 */
[----:B------:R-:W-:Y:S01]  /*0f40*/  BSSY.RECONVERGENT B0, `(.L_x_15) ;  /* 0x0000007000007945 */ /* 0x000fe20003800200 */
[----:B--2---:R-:W-:-:S05]  /*0f50*/  IMAD R8, R3, R4, R7 ;  /* 0x0000000403087224 */ /* 0x004fca00078e0207 */
[----:B---3--:R-:W-:-:S07]  /*0f60*/  LEA R8, R8, UR5, 0x2 ;  /* 0x0000000508087c11 */ /* 0x008fce000f8e10ff */
.L_x_16:
[----:B------:R-:W0:Y:S02]  /*0f70*/  LDS R10, [R8] ;  /* 0x00000000080a7984 */ /* 0x000e240000000800 */
[----:B0----5:R-:W-:-:S05]  /*0f80*/  FADD R11, R13, R10 ;  /* 0x0000000a0d0b7221 */ /* 0x021fca0000000000 */
[----:B------:R-:W0:Y:S02]  /*0f90*/  ATOMS.CAST.SPIN P0, [R8], R10, R11 ;  /* 0x0000000a0800758d */ /* 0x000e24000180000b */
[----:B0-----:R-:W-:Y:S05]  /*0fa0*/  @!P0 BRA `(.L_x_16) ;  /* 0xfffffffc00f08947 */ /* 0x001fea000383ffff */
[----:B------:R-:W-:Y:S05]  /*0fb0*/  BSYNC.RECONVERGENT B0 ;  /* 0x0000000000007941 */ /* 0x000fea0003800200 */
.L_x_15:
[----:B------:R0:W5:Y:S01]  /*0fc0*/  LDL R13, [R6+0x4] ;  /* 0x00000400060d7983 */ /* 0x0001620000100800 */
[----:B------:R-:W-:Y:S01]  /*0fd0*/  BSSY.RECONVERGENT B0, `(.L_x_17) ;  /* 0x0000005000007945 */ /* 0x000fe20003800200 */
.L_x_18:
[----:B------:R-:W2:Y:S02]  /*0fe0*/  LDS R10, [R8+0x4] ;  /* 0x00000400080a7984 */ /* 0x000ea40000000800 */
[----:B--2--5:R-:W-:-:S05]  /*0ff0*/  FADD R11, R13, R10 ;  /* 0x0000000a0d0b7221 */ /* 0x024fca0000000000 */
[----:B------:R-:W2:Y:S02]  /*1000*/  ATOMS.CAST.SPIN P0, [R8+0x4], R10, R11 ;  /* 0x0000040a0800758d */ /* 0x000ea4000180000b */
[----:B--2---:R-:W-:Y:S05]  /*1010*/  @!P0 BRA `(.L_x_18) ;  /* 0xfffffffc00f08947 */ /* 0x004fea000383ffff */
[----:B------:R-:W-:Y:S05]  /*1020*/  BSYNC.RECONVERGENT B0 ;  /* 0x0000000000007941 */ /* 0x000fea0003800200 */
.L_x_17:
[----:B------:R2:W5:Y:S01]  /*1030*/  LDL R13, [R6+0x8] ;  /* 0x00000800060d7983 */ /* 0x0005620000100800 */
[----:B------:R-:W-:Y:S01]  /*1040*/  BSSY.RECONVERGENT B0, `(.L_x_19) ;  /* 0x0000005000007945 */ /* 0x000fe20003800200 */
.L_x_20:
[----:B------:R-:W3:Y:S02]  /*1050*/  LDS R10, [R8+0x8] ;  /* 0x00000800080a7984 */ /* 0x000ee40000000800 */
[----:B---3-5:R-:W-:-:S05]  /*1060*/  FADD R11, R13, R10 ;  /* 0x0000000a0d0b7221 */ /* 0x028fca0000000000 */
[----:B------:R-:W3:Y:S02]  /*1070*/  ATOMS.CAST.SPIN P0, [R8+0x8], R10, R11 ;  /* 0x0000080a0800758d */ /* 0x000ee4000180000b */
[----:B---3--:R-:W-:Y:S05]  /*1080*/  @!P0 BRA `(.L_x_20) ;  /* 0xfffffffc00f08947 */ /* 0x008fea000383ffff */
[----:B------:R-:W-:Y:S05]  /*1090*/  BSYNC.RECONVERGENT B0 ;  /* 0x0000000000007941 */ /* 0x000fea0003800200 */
.L_x_19:
[----:B------:R3:W5:Y:S01]  /*10a0*/  LDL R13, [R6+0xc] ;  /* 0x00000c00060d7983 */ /* 0x0007620000100800 */
[----:B------:R-:W-:Y:S01]  /*10b0*/  BSSY.RECONVERGENT B0, `(.L_x_21) ;  /* 0x0000005000007945 */ /* 0x000fe20003800200 */
.L_x_22:
[----:B------:R-:W4:Y:S02]  /*10c0*/  LDS R10, [R8+0xc] ;  /* 0x00000c00080a7984 */ /* 0x000f240000000800 */
[----:B----45:R-:W-:-:S05]  /*10d0*/  FADD R11, R13, R10 ;  /* 0x0000000a0d0b7221 */ /* 0x030fca0000000000 */
[----:B------:R-:W4:Y:S02]  /*10e0*/  ATOMS.CAST.SPIN P0, [R8+0xc], R10, R11 ;  /* 0x00000c0a0800758d */ /* 0x000f24000180000b */
[----:B----4-:R-:W-:Y:S05]  /*10f0*/  @!P0 BRA `(.L_x_22) ;  /* 0xfffffffc00f08947 */ /* 0x010fea000383ffff */
[----:B------:R-:W-:Y:S05]  /*1100*/  BSYNC.RECONVERGENT B0 ;  /* 0x0000000000007941 */ /* 0x000fea0003800200 */
.L_x_21:
[----:B------:R4:W5:Y:S01]  /*1110*/  LDL R13, [R6+0x10] ;  /* 0x00001000060d7983 */ /* 0x0009620000100800 */
[----:B------:R-:W-:Y:S01]  /*1120*/  BSSY.RECONVERGENT B0, `(.L_x_23) ;  /* 0x0000005000007945 */ /* 0x000fe20003800200 */
.L_x_24:
[----:B------:R-:W0:Y:S02]  /*1130*/  LDS R10, [R8+0x10] ;  /* 0x00001000080a7984 */ /* 0x000e240000000800 */
[----:B0----5:R-:W-:-:S05]  /*1140*/  FADD R11, R13, R10 ;  /* 0x0000000a0d0b7221 */ /* 0x021fca0000000000 */
[----:B------:R-:W0:Y:S02]  /*1150*/  ATOMS.CAST.SPIN P0, [R8+0x10], R10, R11 ;  /* 0x0000100a0800758d */ /* 0x000e24000180000b */
[----:B0-----:R-:W-:Y:S05]  /*1160*/  @!P0 BRA `(.L_x_24) ;  /* 0xfffffffc00f08947 */ /* 0x001fea000383ffff */
[----:B------:R-:W-:Y:S05]  /*1170*/  BSYNC.RECONVERGENT B0 ;  /* 0x0000000000007941 */ /* 0x000fea0003800200 */
.L_x_23:
[----:B------:R0:W5:Y:S01]  /*1180*/  LDL R13, [R6+0x14] ;  /* 0x00001400060d7983 */ /* 0x0001620000100800 */
[----:B------:R-:W-:Y:S01]  /*1190*/  BSSY.RECONVERGENT B0, `(.L_x_25) ;  /* 0x0000005000007945 */ /* 0x000fe20003800200 */
.L_x_26:
[----:B------:R-:W1:Y:S02]  /*11a0*/  LDS R10, [R8+0x14] ;  /* 0x00001400080a7984 */ /* 0x000e640000000800 */
[----:B-1---5:R-:W-:-:S05]  /*11b0*/  FADD R11, R13, R10 ;  /* 0x0000000a0d0b7221 */ /* 0x022fca0000000000 */
[----:B------:R-:W1:Y:S02]  /*11c0*/  ATOMS.CAST.SPIN P0, [R8+0x14], R10, R11 ;  /* 0x0000140a0800758d */ /* 0x000e64000180000b */
[----:B-1----:R-:W-:Y:S05]  /*11d0*/  @!P0 BRA `(.L_x_26) ;  /* 0xfffffffc00f08947 */ /* 0x002fea000383ffff */
[----:B------:R-:W-:Y:S05]  /*11e0*/  BSYNC.RECONVERGENT B0 ;  /* 0x0000000000007941 */ /* 0x000fea0003800200 */
.L_x_25:
[----:B------:R1:W5:Y:S01]  /*11f0*/  LDL R13, [R6+0x18] ;  /* 0x00001800060d7983 */ /* 0x0003620000100800 */
[----:B------:R-:W-:Y:S01]  /*1200*/  BSSY.RECONVERGENT B0, `(.L_x_27) ;  /* 0x0000005000007945 */ /* 0x000fe20003800200 */
.L_x_28:
[----:B------:R-:W0:Y:S02]  /*1210*/  LDS R10, [R8+0x18] ;  /* 0x00001800080a7984 */ /* 0x000e240000000800 */
[----:B0----5:R-:W-:-:S05]  /*1220*/  FADD R11, R13, R10 ;  /* 0x0000000a0d0b7221 */ /* 0x021fca0000000000 */
[----:B------:R-:W0:Y:S02]  /*1230*/  ATOMS.CAST.SPIN P0, [R8+0x18], R10, R11 ;  /* 0x0000180a0800758d */ /* 0x000e24000180000b */
[----:B0-----:R-:W-:Y:S05]  /*1240*/  @!P0 BRA `(.L_x_28) ;  /* 0xfffffffc00f08947 */ /* 0x001fea000383ffff */
[----:B------:R-:W-:Y:S05]  /*1250*/  BSYNC.RECONVERGENT B0 ;  /* 0x0000000000007941 */ /* 0x000fea0003800200 */
.L_x_27:
[----:B------:R0:W5:Y:S01]  /*1260*/  LDL R13, [R6+0x1c] ;  /* 0x00001c00060d7983 */ /* 0x0001620000100800 */
[----:B------:R-:W-:Y:S01]  /*1270*/  BSSY.RECONVERGENT B0, `(.L_x_29) ;  /* 0x0000005000007945 */ /* 0x000fe20003800200 */
.L_x_30:
[----:B------:R-:W1:Y:S02]  /*1280*/  LDS R10, [R8+0x1c] ;  /* 0x00001c00080a7984 */ /* 0x000e640000000800 */
[----:B-1---5:R-:W-:-:S05]  /*1290*/  FADD R11, R13, R10 ;  /* 0x0000000a0d0b7221 */ /* 0x022fca0000000000 */
[----:B------:R-:W1:Y:S02]  /*12a0*/  ATOMS.CAST.SPIN P0, [R8+0x1c], R10, R11 ;  /* 0x00001c0a0800758d */ /* 0x000e64000180000b */
[----:B-1----:R-:W-:Y:S05]  /*12b0*/  @!P0 BRA `(.L_x_30) ;  /* 0xfffffffc00f08947 */ /* 0x002fea000383ffff */
[----:B------:R-:W-:Y:S05]  /*12c0*/  BSYNC.RECONVERGENT B0 ;  /* 0x0000000000007941 */ /* 0x000fea0003800200 */
.L_x_29:
[----:B------:R1:W5:Y:S01]  /*12d0*/  LDL R13, [R6+0x20] ;  /* 0x00002000060d7983 */ /* 0x0003620000100800 */
[----:B------:R-:W-:Y:S01]  /*12e0*/  BSSY.RECONVERGENT B0, `(.L_x_31) ;  /* 0x0000005000007945 */ /* 0x000fe20003800200 */
.L_x_32:
[----:B------:R-:W0:Y:S02]  /*12f0*/  LDS R10, [R8+0x20] ;  /* 0x00002000080a7984 */ /* 0x000e240000000800 */
[----:B0----5:R-:W-:-:S05]  /*1300*/  FADD R11, R13, R10 ;  /* 0x0000000a0d0b7221 */ /* 0x021fca0000000000 */
[----:B------:R-:W0:Y:S02]  /*1310*/  ATOMS.CAST.SPIN P0, [R8+0x20], R10, R11 ;  /* 0x0000200a0800758d */ /* 0x000e24000180000b */
[----:B0-----:R-:W-:Y:S05]  /*1320*/  @!P0 BRA `(.L_x_32) ;  /* 0xfffffffc00f08947 */ /* 0x001fea000383ffff */
[----:B------:R-:W-:Y:S05]  /*1330*/  BSYNC.RECONVERGENT B0 ;  /* 0x0000000000007941 */ /* 0x000fea0003800200 */
.L_x_31:
[----:B------:R0:W5:Y:S01]  /*1340*/  LDL R13, [R6+0x24] ;  /* 0x00002400060d7983 */ /* 0x0001620000100800 */
[----:B------:R-:W-:Y:S01]  /*1350*/  BSSY.RECONVERGENT B0, `(.L_x_33) ;  /* 0x0000005000007945 */ /* 0x000fe20003800200 */
.L_x_34:
[----:B------:R-:W1:Y:S02]  /*1360*/  LDS R10, [R8+0x24] ;  /* 0x00002400080a7984 */ /* 0x000e640000000800 */
[----:B-1---5:R-:W-:-:S05]  /*1370*/  FADD R11, R13, R10 ;  /* 0x0000000a0d0b7221 */ /* 0x022fca0000000000 */
[----:B------:R-:W1:Y:S02]  /*1380*/  ATOMS.CAST.SPIN P0, [R8+0x24], R10, R11 ;  /* 0x0000240a0800758d */ /* 0x000e64000180000b */
[----:B-1----:R-:W-:Y:S05]  /*1390*/  @!P0 BRA `(.L_x_34) ;  /* 0xfffffffc00f08947 */ /* 0x002fea000383ffff */
[----:B------:R-:W-:Y:S05]  /*13a0*/  BSYNC.RECONVERGENT B0 ;  /* 0x0000000000007941 */ /* 0x000fea0003800200 */
.L_x_33:
[----:B------:R1:W5:Y:S01]  /*13b0*/  LDL R13, [R6+0x28] ;  /* 0x00002800060d7983 */ /* 0x0003620000100800 */
[----:B------:R-:W-:Y:S01]  /*13c0*/  BSSY.RECONVERGENT B0, `(.L_x_35) ;  /* 0x0000005000007945 */ /* 0x000fe20003800200 */
.L_x_36:
[----:B------:R-:W0:Y:S02]  /*13d0*/  LDS R10, [R8+0x28] ;  /* 0x00002800080a7984 */ /* 0x000e240000000800 */
[----:B0----5:R-:W-:-:S05]  /*13e0*/  FADD R11, R13, R10 ;  /* 0x0000000a0d0b7221 */ /* 0x021fca0000000000 */
[----:B------:R-:W0:Y:S02]  /*13f0*/  ATOMS.CAST.SPIN P0, [R8+0x28], R10, R11 ;  /* 0x0000280a0800758d */ /* 0x000e24000180000b */
[----:B0-----:R-:W-:Y:S05]  /*1400*/  @!P0 BRA `(.L_x_36) ;  /* 0xfffffffc00f08947 */ /* 0x001fea000383ffff */
[----:B------:R-:W-:Y:S05]  /*1410*/  BSYNC.RECONVERGENT B0 ;  /* 0x0000000000007941 */ /* 0x000fea0003800200 */
.L_x_35:
[----:B------:R0:W5:Y:S01]  /*1420*/  LDL R13, [R6+0x2c] ;  /* 0x00002c00060d7983 */ /* 0x0001620000100800 */
[----:B------:R-:W-:Y:S01]  /*1430*/  BSSY.RECONVERGENT B0, `(.L_x_37) ;  /* 0x0000005000007945 */ /* 0x000fe20003800200 */
.L_x_38:
[----:B------:R-:W1:Y:S02]  /*1440*/  LDS R10, [R8+0x2c] ;  /* 0x00002c00080a7984 */ /* 0x000e640000000800 */
[----:B-1---5:R-:W-:-:S05]  /*1450*/  FADD R11, R13, R10 ;  /* 0x0000000a0d0b7221 */ /* 0x022fca0000000000 */
[----:B------:R-:W1:Y:S02]  /*1460*/  ATOMS.CAST.SPIN P0, [R8+0x2c], R10, R11 ;  /* 0x00002c0a0800758d */ /* 0x000e64000180000b */
[----:B-1----:R-:W-:Y:S05]  /*1470*/  @!P0 BRA `(.L_x_38) ;  /* 0xfffffffc00f08947 */ /* 0x002fea000383ffff */
[----:B------:R-:W-:Y:S05]  /*1480*/  BSYNC.RECONVERGENT B0 ;  /* 0x0000000000007941 */ /* 0x000fea0003800200 */
.L_x_37:
[----:B------:R1:W5:Y:S01]  /*1490*/  LDL R13, [R6+0x30] ;  /* 0x00003000060d7983 */ /* 0x0003620000100800 */
[----:B------:R-:W-:Y:S01]  /*14a0*/  BSSY.RECONVERGENT B0, `(.L_x_39) ;  /* 0x0000005000007945 */ /* 0x000fe20003800200 */
.L_x_40:
[----:B------:R-:W0:Y:S02]  /*14b0*/  LDS R10, [R8+0x30] ;  /* 0x00003000080a7984 */ /* 0x000e240000000800 */
[----:B0----5:R-:W-:-:S05]  /*14c0*/  FADD R11, R13, R10 ;  /* 0x0000000a0d0b7221 */ /* 0x021fca0000000000 */
[----:B------:R-:W0:Y:S02]  /*14d0*/  ATOMS.CAST.SPIN P0, [R8+0x30], R10, R11 ;  /* 0x0000300a0800758d */ /* 0x000e24000180000b */
[----:B0-----:R-:W-:Y:S05]  /*14e0*/  @!P0 BRA `(.L_x_40) ;  /* 0xfffffffc00f08947 */ /* 0x001fea000383ffff */
[----:B------:R-:W-:Y:S05]  /*14f0*/  BSYNC.RECONVERGENT B0 ;  /* 0x0000000000007941 */ /* 0x000fea0003800200 */
.L_x_39:
[----:B------:R0:W5:Y:S01]  /*1500*/  LDL R13, [R6+0x34] ;  /* 0x00003400060d7983 */ /* 0x0001620000100800 */
[----:B------:R-:W-:Y:S01]  /*1510*/  BSSY.RECONVERGENT B0, `(.L_x_41) ;  /* 0x0000005000007945 */ /* 0x000fe20003800200 */
.L_x_42:
[----:B------:R-:W1:Y:S02]  /*1520*/  LDS R10, [R8+0x34] ;  /* 0x00003400080a7984 */ /* 0x000e640000000800 */
[----:B-1---5:R-:W-:-:S05]  /*1530*/  FADD R11, R13, R10 ;  /* 0x0000000a0d0b7221 */ /* 0x022fca0000000000 */
[----:B------:R-:W1:Y:S02]  /*1540*/  ATOMS.CAST.SPIN P0, [R8+0x34], R10, R11 ;  /* 0x0000340a0800758d */ /* 0x000e64000180000b */
[----:B-1----:R-:W-:Y:S05]  /*1550*/  @!P0 BRA `(.L_x_42) ;  /* 0xfffffffc00f08947 */ /* 0x002fea000383ffff */
[----:B------:R-:W-:Y:S05]  /*1560*/  BSYNC.RECONVERGENT B0 ;  /* 0x0000000000007941 */ /* 0x000fea0003800200 */
.L_x_41:
[----:B------:R1:W5:Y:S01]  /*1570*/  LDL R13, [R6+0x38] ;  /* 0x00003800060d7983 */ /* 0x0003620000100800 */
[----:B------:R-:W-:Y:S01]  /*1580*/  BSSY.RECONVERGENT B0, `(.L_x_43) ;  /* 0x0000005000007945 */ /* 0x000fe20003800200 */
.L_x_44:
[----:B------:R-:W0:Y:S02]  /*1590*/  LDS R10, [R8+0x38] ;  /* 0x00003800080a7984 */ /* 0x000e240000000800 */
[----:B0----5:R-:W-:-:S05]  /*15a0*/  FADD R11, R13, R10 ;  /* 0x0000000a0d0b7221 */ /* 0x021fca0000000000 */
[----:B------:R-:W0:Y:S02]  /*15b0*/  ATOMS.CAST.SPIN P0, [R8+0x38], R10, R11 ;  /* 0x0000380a0800758d */ /* 0x000e24000180000b */
[----:B0-----:R-:W-:Y:S05]  /*15c0*/  @!P0 BRA `(.L_x_44) ;  /* 0xfffffffc00f08947 */ /* 0x001fea000383ffff */
[----:B------:R-:W-:Y:S05]  /*15d0*/  BSYNC.RECONVERGENT B0 ;  /* 0x0000000000007941 */ /* 0x000fea0003800200 */
.L_x_43:
[----:B------:R0:W5:Y:S01]  /*15e0*/  LDL R13, [R6+0x3c] ;  /* 0x00003c00060d7983 */ /* 0x0001620000100800 */
[----:B------:R-:W-:Y:S01]  /*15f0*/  BSSY.RECONVERGENT B0, `(.L_x_45) ;  /* 0x0000005000007945 */ /* 0x000fe20003800200 */
.L_x_46:
[----:B------:R-:W1:Y:S02]  /*1600*/  LDS R10, [R8+0x3c] ;  /* 0x00003c00080a7984 */ /* 0x000e640000000800 */
[----:B-1---5:R-:W-:-:S05]  /*1610*/  FADD R11, R13, R10 ;  /* 0x0000000a0d0b7221 */ /* 0x022fca0000000000 */
[----:B------:R-:W1:Y:S02]  /*1620*/  ATOMS.CAST.SPIN P0, [R8+0x3c], R10, R11 ;  /* 0x00003c0a0800758d */ /* 0x000e64000180000b */
[----:B-1----:R-:W-:Y:S05]  /*1630*/  @!P0 BRA `(.L_x_46) ;  /* 0xfffffffc00f08947 */ /* 0x002fea000383ffff */
[----:B------:R-:W-:Y:S05]  /*1640*/  BSYNC.RECONVERGENT B0 ;  /* 0x0000000000007941 */ /* 0x000fea0003800200 */
.L_x_45:
[----:B------:R-:W-:Y:S02]  /*1650*/  IADD3 R7, PT, PT, R7, 0x10, RZ ;  /* 0x0000001007077810 */ /* 0x000fe40007ffe0ff */
[----:B0-234-:R-:W-:-:S04]  /*1660*/  LOP3.LUT R6, R4, 0x7ffffff0, RZ, 0xc0, !PT ;  /* 0x7ffffff004067812 */ /* 0x01dfc800078ec0ff */
[----:B------:R-:W-:-:S13]  /*1670*/  ISETP.NE.AND P0, PT, R7, R6, PT ;  /* 0x000000060700720c */ /* 0x000fda0003f05270 */
[----:B------:R-:W-:Y:S05]  /*1680*/  @P0 BRA `(.L_x_47) ;  /* 0xfffffff800200947 */ /* 0x000fea000383ffff */
[----:B------:R-:W-:-:S07]  /*1690*/  MOV R7, R6 ;  /* 0x0000000600077202 */ /* 0x000fce0000000f00 */
.L_x_14:
[----:B------:R-:W-:-:S13]  /*16a0*/  ISETP.NE.AND P0, PT, R9, RZ, PT ;  /* 0x000000ff0900720c */ /* 0x000fda0003f05270 */
[----:B------:R-:W-:Y:S05]  /*16b0*/  @!P0 BRA `(.L_x_13) ;  /* 0x0000000400d88947 */ /* 0x000fea0003800000 */
[----:B------:R-:W-:Y:S02]  /*16c0*/  ISETP.GE.U32.AND P0, PT, R9, 0x8, PT ;  /* 0x000000080900780c */ /* 0x000fe40003f06070 */
[----:B01--4-:R-:W-:-:S11]  /*16d0*/  LOP3.LUT R12, R4, 0x7, RZ, 0xc0, !PT ;  /* 0x00000007040c7812 */ /* 0x013fd600078ec0ff */
[----:B------:R-:W-:Y:S05]  /*16e0*/  @!P0 BRA `(.L_x_48) ;  /* 0x0000000000f08947 */ /* 0x000fea0003800000 */
[----:B------:R-:W-:-:S05]  /*16f0*/  LEA R8, R7, R26, 0x2 ;  /* 0x0000001a07087211 */ /* 0x000fca00078e10ff */
[----:B------:R0:W5:Y:S01]  /*1700*/  LDL R9, [R8] ;  /* 0x0000000008097983 */ /* 0x0001620000100800 */
[----:B------:R-:W-:Y:S01]  /*1710*/  IMAD R6, R3, R4, R7 ;  /* 0x0000000403067224 */ /* 0x000fe200078e0207 */
[----:B------:R-:W-:Y:S04]  /*1720*/  BSSY.RECONVERGENT B0, `(.L_x_49) ;  /* 0x0000006000007945 */ /* 0x000fe80003800200 */
[----:B------:R-:W-:-:S07]  /*1730*/  LEA R6, R6, UR5, 0x2 ;  /* 0x0000000506067c11 */ /* 0x000fce000f8e10ff */
.L_x_50:
[----:B------:R-:W1:Y:S02]  /*1740*/  LDS R10, [R6] ;  /* 0x00000000060a7984 */ /* 0x000e640000000800 */
[----:B-1---5:R-:W-:-:S05]  /*1750*/  FADD R11, R9, R10 ;  /* 0x0000000a090b7221 */ /* 0x022fca0000000000 */
[----:B------:R-:W1:Y:S02]  /*1760*/  ATOMS.CAST.SPIN P0, [R6], R10, R11 ;  /* 0x0000000a0600758d */ /* 0x000e64000180000b */
[----:B-1----:R-:W-:Y:S05]  /*1770*/  @!P0 BRA `(.L_x_50) ;  /* 0xfffffffc00f08947 */ /* 0x002fea000383ffff */
[----:B------:R-:W-:Y:S05]  /*1780*/  BSYNC.RECONVERGENT B0 ;  /* 0x0000000000007941 */ /* 0x000fea0003800200 */
.L_x_49:
[----:B------:R1:W5:Y:S01]  /*1790*/  LDL R9, [R8+0x4] ;  /* 0x0000040008097983 */ /* 0x0003620000100800 */
[----:B------:R-:W-:Y:S01]  /*17a0*/  BSSY.RECONVERGENT B0, `(.L_x_51) ;  /* 0x0000005000007945 */ /* 0x000fe20003800200 */
.L_x_52:
[----:B------:R-:W2:Y:S02]  /*17b0*/  LDS R10, [R6+0x4] ;  /* 0x00000400060a7984 */ /* 0x000ea40000000800 */
[----:B--2--5:R-:W-:-:S05]  /*17c0*/  FADD R11, R9, R10 ;  /* 0x0000000a090b7221 */ /* 0x024fca0000000000 */
[----:B------:R-:W2:Y:S02]  /*17d0*/  ATOMS.CAST.SPIN P0, [R6+0x4], R10, R11 ;  /* 0x0000040a0600758d */ /* 0x000ea4000180000b */
[----:B--2---:R-:W-:Y:S05]  /*17e0*/  @!P0 BRA `(.L_x_52) ;  /* 0xfffffffc00f08947 */ /* 0x004fea000383ffff */
[----:B------:R-:W-:Y:S05]  /*17f0*/  BSYNC.RECONVERGENT B0 ;  /* 0x0000000000007941 */ /* 0x000fea0003800200 */
.L_x_51:
[----:B------:R2:W5:Y:S01]  /*1800*/  LDL R9, [R8+0x8] ;  /* 0x0000080008097983 */ /* 0x0005620000100800 */
[----:B------:R-:W-:Y:S01]  /*1810*/  BSSY.RECONVERGENT B0, `(.L_x_53) ;  /* 0x0000005000007945 */ /* 0x000fe20003800200 */
.L_x_54:
[----:B------:R-:W3:Y:S02]  /*1820*/  LDS R10, [R6+0x8] ;  /* 0x00000800060a7984 */ /* 0x000ee40000000800 */
[----:B---3-5:R-:W-:-:S05]  /*1830*/  FADD R11, R9, R10 ;  /* 0x0000000a090b7221 */ /* 0x028fca0000000000 */
[----:B------:R-:W3:Y:S02]  /*1840*/  ATOMS.CAST.SPIN P0, [R6+0x8], R10, R11 ;  /* 0x0000080a0600758d */ /* 0x000ee4000180000b */
[----:B---3--:R-:W-:Y:S05]  /*1850*/  @!P0 BRA `(.L_x_54) ;  /* 0xfffffffc00f08947 */ /* 0x008fea000383ffff */
[----:B------:R-:W-:Y:S05]  /*1860*/  BSYNC.RECONVERGENT B0 ;  /* 0x0000000000007941 */ /* 0x000fea0003800200 */
.L_x_53:
[----:B------:R3:W5:Y:S01]  /*1870*/  LDL R9, [R8+0xc] ;  /* 0x00000c0008097983 */ /* 0x0007620000100800 */
[----:B------:R-:W-:Y:S01]  /*1880*/  BSSY.RECONVERGENT B0, `(.L_x_55) ;  /* 0x0000005000007945 */ /* 0x000fe20003800200 */
.L_x_56:
[----:B------:R-:W4:Y:S02]  /*1890*/  LDS R10, [R6+0xc] ;  /* 0x00000c00060a7984 */ /* 0x000f240000000800 */
[----:B----45:R-:W-:-:S05]  /*18a0*/  FADD R11, R9, R10 ;  /* 0x0000000a090b7221 */ /* 0x030fca0000000000 */
[----:B------:R-:W4:Y:S02]  /*18b0*/  ATOMS.CAST.SPIN P0, [R6+0xc], R10, R11 ;  /* 0x00000c0a0600758d */ /* 0x000f24000180000b */
[----:B----4-:R-:W-:Y:S05]  /*18c0*/  @!P0 BRA `(.L_x_56) ;  /* 0xfffffffc00f08947 */ /* 0x010fea000383ffff */
[----:B------:R-:W-:Y:S05]  /*18d0*/  BSYNC.RECONVERGENT B0 ;  /* 0x0000000000007941 */ /* 0x000fea0003800200 */
.L_x_55:
[----:B------:R4:W5:Y:S01]  /*18e0*/  LDL R9, [R8+0x10] ;  /* 0x0000100008097983 */ /* 0x0009620000100800 */
[----:B------:R-:W-:Y:S01]  /*18f0*/  BSSY.RECONVERGENT B0, `(.L_x_57) ;  /* 0x0000005000007945 */ /* 0x000fe20003800200 */
.L_x_58:
[----:B------:R-:W0:Y:S02]  /*1900*/  LDS R10, [R6+0x10] ;  /* 0x00001000060a7984 */ /* 0x000e240000000800 */
[----:B0----5:R-:W-:-:S05]  /*1910*/  FADD R11, R9, R10 ;  /* 0x0000000a090b7221 */ /* 0x021fca0000000000 */
[----:B------:R-:W0:Y:S02]  /*1920*/  ATOMS.CAST.SPIN P0, [R6+0x10], R10, R11 ;  /* 0x0000100a0600758d */ /* 0x000e24000180000b */
[----:B0-----:R-:W-:Y:S05]  /*1930*/  @!P0 BRA `(.L_x_58) ;  /* 0xfffffffc00f08947 */ /* 0x001fea000383ffff */
[----:B------:R-:W-:Y:S05]  /*1940*/  BSYNC.RECONVERGENT B0 ;  /* 0x0000000000007941 */ /* 0x000fea0003800200 */
.L_x_57:
[----:B------:R0:W5:Y:S01]  /*1950*/  LDL R9, [R8+0x14] ;  /* 0x0000140008097983 */ /* 0x0001620000100800 */
[----:B------:R-:W-:Y:S01]  /*1960*/  BSSY.RECONVERGENT B0, `(.L_x_59) ;  /* 0x0000005000007945 */ /* 0x000fe20003800200 */
.L_x_60:
[----:B------:R-:W1:Y:S02]  /*1970*/  LDS R10, [R6+0x14] ;  /* 0x00001400060a7984 */ /* 0x000e640000000800 */
[----:B-1---5:R-:W-:-:S05]  /*1980*/  FADD R11, R9, R10 ;  /* 0x0000000a090b7221 */ /* 0x022fca0000000000 */
[----:B------:R-:W1:Y:S02]  /*1990*/  ATOMS.CAST.SPIN P0, [R6+0x14], R10, R11 ;  /* 0x0000140a0600758d */ /* 0x000e64000180000b */
[----:B-1----:R-:W-:Y:S05]  /*19a0*/  @!P0 BRA `(.L_x_60) ;  /* 0xfffffffc00f08947 */ /* 0x002fea000383ffff */
[----:B------:R-:W-:Y:S05]  /*19b0*/  BSYNC.RECONVERGENT B0 ;  /* 0x0000000000007941 */ /* 0x000fea0003800200 */
.L_x_59:
[----:B------:R1:W5:Y:S01]  /*19c0*/  LDL R9, [R8+0x18] ;  /* 0x0000180008097983 */ /* 0x0003620000100800 */
[----:B------:R-:W-:Y:S01]  /*19d0*/  BSSY.RECONVERGENT B0, `(.L_x_61) ;  /* 0x0000005000007945 */ /* 0x000fe20003800200 */
.L_x_62:
[----:B------:R-:W0:Y:S02]  /*19e0*/  LDS R10, [R6+0x18] ;  /* 0x00001800060a7984 */ /* 0x000e240000000800 */
[----:B0----5:R-:W-:-:S05]  /*19f0*/  FADD R11, R9, R10 ;  /* 0x0000000a090b7221 */ /* 0x021fca0000000000 */
[----:B------:R-:W0:Y:S02]  /*1a00*/  ATOMS.CAST.SPIN P0, [R6+0x18], R10, R11 ;  /* 0x0000180a0600758d */ /* 0x000e24000180000b */
[----:B0-----:R-:W-:Y:S05]  /*1a10*/  @!P0 BRA `(.L_x_62) ;  /* 0xfffffffc00f08947 */ /* 0x001fea000383ffff */
[----:B------:R-:W-:Y:S05]  /*1a20*/  BSYNC.RECONVERGENT B0 ;  /* 0x0000000000007941 */ /* 0x000fea0003800200 */
.L_x_61:
[----:B------:R0:W5:Y:S01]  /*1a30*/  LDL R11, [R8+0x1c] ;  /* 0x00001c00080b7983 */ /* 0x0001620000100800 */
[----:B------:R-:W-:Y:S01]  /*1a40*/  BSSY.RECONVERGENT B0, `(.L_x_63) ;  /* 0x0000005000007945 */ /* 0x000fe20003800200 */
.L_x_64:
[----:B01234-:R-:W0:Y:S02]  /*1a50*/  LDS R8, [R6+0x1c] ;  /* 0x00001c0006087984 */ /* 0x01fe240000000800 */
[----:B0----5:R-:W-:-:S05]  /*1a60*/  FADD R9, R11, R8 ;  /* 0x000000080b097221 */ /* 0x021fca0000000000 */
[----:B------:R-:W0:Y:S02]  /*1a70*/  ATOMS.CAST.SPIN P0, [R6+0x1c], R8, R9 ;  /* 0x00001c080600758d */ /* 0x000e240001800009 */
[----:B0-----:R-:W-:Y:S05]  /*1a80*/  @!P0 BRA `(.L_x_64) ;  /* 0xfffffffc00f08947 */ /* 0x001fea000383ffff */
[----:B------:R-:W-:Y:S05]  /*1a90*/  BSYNC.RECONVERGENT B0 ;  /* 0x0000000000007941 */ /* 0x000fea0003800200 */
.L_x_63:
[----:B------:R-:W-:-:S07]  /*1aa0*/  IADD3 R7, PT, PT, R7, 0x8, RZ ;  /* 0x0000000807077810 */ /* 0x000fce0007ffe0ff */
.L_x_48:
[----:B------:R-:W-:-:S13]  /*1ab0*/  ISETP.NE.AND P0, PT, R12, RZ, PT ;  /* 0x000000ff0c00720c */ /* 0x000fda0003f05270 */
[----:B------:R-:W-:Y:S05]  /*1ac0*/  @!P0 BRA `(.L_x_13) ;  /* 0x0000000000d48947 */ /* 0x000fea0003800000 */
[----:B------:R-:W-:Y:S02]  /*1ad0*/  ISETP.GE.U32.AND P0, PT, R12, 0x4, PT ;  /* 0x000000040c00780c */ /* 0x000fe40003f06070 */
[----:B------:R-:W-:-:S11]  /*1ae0*/  LOP3.LUT R10, R4, 0x3, RZ, 0xc0, !PT ;  /* 0x00000003040a7812 */ /* 0x000fd600078ec0ff */
[----:B------:R-:W-:Y:S05]  /*1af0*/  @!P0 BRA `(.L_x_65) ;  /* 0x0000000000808947 */ /* 0x000fea0003800000 */
[----:B------:R-:W-:-:S05]  /*1b00*/  LEA R12, R7, R26, 0x2 ;  /* 0x0000001a070c7211 */ /* 0x000fca00078e10ff */
[----:B------:R0:W5:Y:S01]  /*1b10*/  LDL R11, [R12] ;  /* 0x000000000c0b7983 */ /* 0x0001620000100800 */
[----:B------:R-:W-:Y:S01]  /*1b20*/  IMAD R6, R3, R4, R7 ;  /* 0x0000000403067224 */ /* 0x000fe200078e0207 */
[----:B------:R-:W-:Y:S04]  /*1b30*/  BSSY.RECONVERGENT B0, `(.L_x_66) ;  /* 0x0000006000007945 */ /* 0x000fe80003800200 */
[----:B------:R-:W-:-:S07]  /*1b40*/  LEA R6, R6, UR5, 0x2 ;  /* 0x0000000506067c11 */ /* 0x000fce000f8e10ff */
.L_x_67:
[----:B------:R-:W1:Y:S02]  /*1b50*/  LDS R8, [R6] ;  /* 0x0000000006087984 */ /* 0x000e640000000800 */
[----:B-1---5:R-:W-:-:S05]  /*1b60*/  FADD R9, R11, R8 ;  /* 0x000000080b097221 */ /* 0x022fca0000000000 */
[----:B------:R-:W1:Y:S02]  /*1b70*/  ATOMS.CAST.SPIN P0, [R6], R8, R9 ;  /* 0x000000080600758d */ /* 0x000e640001800009 */
[----:B-1----:R-:W-:Y:S05]  /*1b80*/  @!P0 BRA `(.L_x_67) ;  /* 0xfffffffc00f08947 */ /* 0x002fea000383ffff */
[----:B------:R-:W-:Y:S05]  /*1b90*/  BSYNC.RECONVERGENT B0 ;  /* 0x0000000000007941 */ /* 0x000fea0003800200 */
.L_x_66:
[----:B------:R1:W5:Y:S01]  /*1ba0*/  LDL R11, [R12+0x4] ;  /* 0x000004000c0b7983 */ /* 0x0003620000100800 */
[----:B------:R-:W-:Y:S01]  /*1bb0*/  BSSY.RECONVERGENT B0, `(.L_x_68) ;  /* 0x0000005000007945 */ /* 0x000fe20003800200 */
.L_x_69:
[----:B------:R-:W2:Y:S02]  /*1bc0*/  LDS R8, [R6+0x4] ;  /* 0x0000040006087984 */ /* 0x000ea40000000800 */
[----:B--2--5:R-:W-:-:S05]  /*1bd0*/  FADD R9, R11, R8 ;  /* 0x000000080b097221 */ /* 0x024fca0000000000 */
[----:B------:R-:W2:Y:S02]  /*1be0*/  ATOMS.CAST.SPIN P0, [R6+0x4], R8, R9 ;  /* 0x000004080600758d */ /* 0x000ea40001800009 */
[----:B--2---:R-:W-:Y:S05]  /*1bf0*/  @!P0 BRA `(.L_x_69) ;  /* 0xfffffffc00f08947 */ /* 0x004fea000383ffff */
[----:B------:R-:W-:Y:S05]  /*1c00*/  BSYNC.RECONVERGENT B0 ;  /* 0x0000000000007941 */ /* 0x000fea0003800200 */
.L_x_68:
[----:B------:R2:W5:Y:S01]  /*1c10*/  LDL R11, [R12+0x8] ;  /* 0x000008000c0b7983 */ /* 0x0005620000100800 */
[----:B------:R-:W-:Y:S01]  /*1c20*/  BSSY.RECONVERGENT B0, `(.L_x_70) ;  /* 0x0000005000007945 */ /* 0x000fe20003800200 */
.L_x_71:
[----:B------:R-:W3:Y:S02]  /*1c30*/  LDS R8, [R6+0x8] ;  /* 0x0000080006087984 */ /* 0x000ee40000000800 */
[----:B---3-5:R-:W-:-:S05]  /*1c40*/  FADD R9, R11, R8 ;  /* 0x000000080b097221 */ /* 0x028fca0000000000 */
[----:B------:R-:W3:Y:S02]  /*1c50*/  ATOMS.CAST.SPIN P0, [R6+0x8], R8, R9 ;  /* 0x000008080600758d */ /* 0x000ee40001800009 */
[----:B---3--:R-:W-:Y:S05]  /*1c60*/  @!P0 BRA `(.L_x_71) ;  /* 0xfffffffc00f08947 */ /* 0x008fea000383ffff */
[----:B------:R-:W-:Y:S05]  /*1c70*/  BSYNC.RECONVERGENT B0 ;  /* 0x0000000000007941 */ /* 0x000fea0003800200 */
.L_x_70:
[----:B------:R3:W5:Y:S01]  /*1c80*/  LDL R11, [R12+0xc] ;  /* 0x00000c000c0b7983 */ /* 0x0007620000100800 */
[----:B------:R-:W-:Y:S01]  /*1c90*/  BSSY.RECONVERGENT B0, `(.L_x_72) ;  /* 0x0000005000007945 */ /* 0x000fe20003800200 */
.L_x_73:
[----:B------:R-:W4:Y:S02]  /*1ca0*/  LDS R8, [R6+0xc] ;  /* 0x00000c0006087984 */ /* 0x000f240000000800 */
[----:B----45:R-:W-:-:S05]  /*1cb0*/  FADD R9, R11, R8 ;  /* 0x000000080b097221 */ /* 0x030fca0000000000 */
[----:B------:R-:W4:Y:S02]  /*1cc0*/  ATOMS.CAST.SPIN P0, [R6+0xc], R8, R9 ;  /* 0x00000c080600758d */ /* 0x000f240001800009 */
[----:B----4-:R-:W-:Y:S05]  /*1cd0*/  @!P0 BRA `(.L_x_73) ;  /* 0xfffffffc00f08947 */ /* 0x010fea000383ffff */
[----:B------:R-:W-:Y:S05]  /*1ce0*/  BSYNC.RECONVERGENT B0 ;  /* 0x0000000000007941 */ /* 0x000fea0003800200 */
.L_x_72:
[----:B------:R-:W-:-:S07]  /*1cf0*/  IADD3 R7, PT, PT, R7, 0x4, RZ ;  /* 0x0000000407077810 */ /* 0x000fce0007ffe0ff */
.L_x_65:
[----:B------:R-:W-:-:S13]  /*1d00*/  ISETP.NE.AND P0, PT, R10, RZ, PT ;  /* 0x000000ff0a00720c */ /* 0x000fda0003f05270 */
[----:B------:R-:W-:Y:S05]  /*1d10*/  @!P0 BRA `(.L_x_13) ;  /* 0x0000000000408947 */ /* 0x000fea0003800000 */
[----:B------:R-:W-:-:S05]  /*1d20*/  UMOV UR4, URZ ;  /* 0x000000ff00047c82 */ /* 0x000fca0008000000 */
.L_x_76:
[----:B------:R-:W-:Y:S01]  /*1d30*/  LEA R8, R7, R26, 0x2 ;  /* 0x0000001a07087211 */ /* 0x000fe200078e10ff */
[----:B------:R-:W4:Y:S04]  /*1d40*/  LDC R4, c[0x0][0x3b8] ;  /* 0x0000ee00ff047b82 */ /* 0x000f280000000800 */
[----:B------:R0:W5:Y:S01]  /*1d50*/  LDL R11, [R8] ;  /* 0x00000000080b7983 */ /* 0x0001620000100800 */
[----:B------:R-:W-:Y:S01]  /*1d60*/  BSSY.RECONVERGENT B0, `(.L_x_74) ;  /* 0x0000007000007945 */ /* 0x000fe20003800200 */
[----:B----4-:R-:W-:-:S05]  /*1d70*/  IMAD R6, R3, R4, R7 ;  /* 0x0000000403067224 */ /* 0x010fca00078e0207 */
[----:B0-----:R-:W-:-:S07]  /*1d80*/  LEA R6, R6, UR5, 0x2 ;  /* 0x0000000506067c11 */ /* 0x001fce000f8e10ff */
.L_x_75:
[----:B------:R-:W0:Y:S02]  /*1d90*/  LDS R8, [R6] ;  /* 0x0000000006087984 */ /* 0x000e240000000800 */
[----:B0----5:R-:W-:-:S05]  /*1da0*/  FADD R9, R11, R8 ;  /* 0x000000080b097221 */ /* 0x021fca0000000000 */
[----:B------:R-:W0:Y:S02]  /*1db0*/  ATOMS.CAST.SPIN P0, [R6], R8, R9 ;  /* 0x000000080600758d */ /* 0x000e240001800009 */
[----:B0-----:R-:W-:Y:S05]  /*1dc0*/  @!P0 BRA `(.L_x_75) ;  /* 0xfffffffc00f08947 */ /* 0x001fea000383ffff */
[----:B------:R-:W-:Y:S05]  /*1dd0*/  BSYNC.RECONVERGENT B0 ;  /* 0x0000000000007941 */ /* 0x000fea0003800200 */
.L_x_74:
[----:B------:R-:W-:Y:S01]  /*1de0*/  UIADD3 UR4, UPT, UPT, UR4, 0x1, URZ ;  /* 0x0000000104047890 */ /* 0x000fe2000fffe0ff */
[----:B------:R-:W-:-:S05]  /*1df0*/  IADD3 R7, PT, PT, R7, 0x1, RZ ;  /* 0x0000000107077810 */ /* 0x000fca0007ffe0ff */
[----:B------:R-:W-:-:S13]  /*1e00*/  ISETP.NE.AND P0, PT, R10, UR4, PT ;  /* 0x000000040a007c0c */ /* 0x000fda000bf05270 */
[----:B------:R-:W-:Y:S05]  /*1e10*/  @P0 BRA `(.L_x_76) ;  /* 0xfffffffc00c40947 */ /* 0x000fea000383ffff */
.L_x_13:
[----:B------:R-:W-:Y:S01]  /*1e20*/  BAR.SYNC.DEFER_BLOCKING 0x0 ;  /* 0x0000000000007b1d */ /* 0x000fe20000010000 */
[----:B------:R-:W-:-:S05]  /*1e30*/  ISETP.NE.AND P0, PT, R2, RZ, PT ;  /* 0x000000ff0200720c */ /* 0x000fca0003f05270 */
[----:B------:R-:W-:Y:S08]  /*1e40*/  BSSY.RECONVERGENT B0, `(.L_x_77) ;  /* 0x0000123000007945 */ /* 0x000ff00003800200 */
[----:B------:R-:W-:Y:S05]  /*1e50*/  @P0 BRA `(.L_x_78) ;  /* 0x0000001000840947 */ /* 0x000fea0003800000 */
[----:B------:R-:W5:Y:S01]  /*1e60*/  LDS R5, [R5] ;  /* 0x0000000005057984 */ /* 0x000f620000000800 */
[----:B0-----:R-:W0:Y:S02]  /*1e70*/  LDC.64 R10, c[0x0][0x3a8] ;  /* 0x0000ea00ff0a7b82 */ /* 0x001e240000000a00 */
[----:B0-----:R-:W-:-:S05]  /*1e80*/  IMAD.WIDE.U32 R10, R3, 0x4, R10 ;  /* 0x00000004030a7825 */ /* 0x001fca00078e000a */
[----:B-----5:R0:W-:Y:S01]  /*1e90*/  STG.E desc[UR6][R10.64], R5 ;  /* 0x000000050a007986 */ /* 0x0201e2000c101906 */
[----:B------:R-:W-:-:S13]  /*1ea0*/  FSETP.GT.AND P0, PT, R5, RZ, PT ;  /* 0x000000ff0500720b */ /* 0x000fda0003f04000 */
[----:B0-----:R-:W-:Y:S05]  /*1eb0*/  @!P0 BRA `(.L_x_78) ;  /* 0x00000010006c8947 */ /* 0x001fea0003800000 */
[----:B------:R-:W0:Y:S01]  /*1ec0*/  LDCU UR4, c[0x0][0x3b0] ;  /* 0x00007600ff0477ac */ /* 0x000e220008000800 */
[----:B------:R-:W-:Y:S02]  /*1ed0*/  ISETP.GE.AND P2, PT, R4, 0x1, PT ;  /* 0x000000010400780c */ /* 0x000fe40003f46270 */
[----:B0-----:R-:W-:-:S04]  /*1ee0*/  I2FP.F32.S32 R6, UR4 ;  /* 0x0000000400067c45 */ /* 0x001fc80008201400 */
[----:B------:R-:W4:Y:S08]  /*1ef0*/  MUFU.RCP R7, R6 ;  /* 0x0000000600077308 */ /* 0x000f300000001000 */
[----:B------:R-:W0:Y:S01]  /*1f00*/  FCHK P0, R5, R6 ;  /* 0x0000000605007302 */ /* 0x000e220000000000 */
[----:B----4-:R-:W-:-:S04]  /*1f10*/  FFMA R8, -R6, R7, 1 ;  /* 0x3f80000006087423 */ /* 0x010fc80000000107 */
[----:B------:R-:W-:-:S04]  /*1f20*/  FFMA R8, R7, R8, R7 ;  /* 0x0000000807087223 */ /* 0x000fc80000000007 */
[----:B------:R-:W-:-:S04]  /*1f30*/  FFMA R7, R5, R8, RZ ;  /* 0x0000000805077223 */ /* 0x000fc800000000ff */
[----:B------:R-:W-:-:S04]  /*1f40*/  FFMA R4, -R6, R7, R5 ;  /* 0x0000000706047223 */ /* 0x000fc80000000105 */
[----:B------:R-:W-:Y:S01]  /*1f50*/  FFMA R7, R8, R4, R7 ;  /* 0x0000000408077223 */ /* 0x000fe20000000007 */
[----:B0-----:R-:W-:Y:S06]  /*1f60*/  @!P0 BRA `(.L_x_79) ;  /* 0x0000000000108947 */ /* 0x001fec0003800000 */
[----:B------:R-:W-:Y:S02]  /*1f70*/  MOV R4, R6 ;  /* 0x0000000600047202 */ /* 0x000fe40000000f00 */
[----:B------:R-:W-:-:S07]  /*1f80*/  MOV R6, 0x1fa0 ;  /* 0x00001fa000067802 */ /* 0x000fce0000000f00 */
[----:B-123--:R-:W-:Y:S05]  /*1f90*/  CALL.REL.NOINC `($__internal_0_$__cuda_sm3x_div_rn_noftz_f32_slowpath) ;  /* 0x0000004000207944 */ /* 0x00efea0003c00000 */
[----:B------:R-:W-:-:S07]  /*1fa0*/  MOV R7, R4 ;  /* 0x0000000400077202 */ /* 0x000fce0000000f00 */
.L_x_79:
[----:B------:R-:W0:Y:S02]  /*1fb0*/  LDC.64 R4, c[0x0][0x3a0] ;  /* 0x0000e800ff047b82 */ /* 0x000e240000000a00 */
[----:B0-----:R-:W-:-:S05]  /*1fc0*/  IMAD.WIDE.U32 R4, R3, 0x4, R4 ;  /* 0x0000000403047825 */ /* 0x001fca00078e0004 */
[----:B------:R0:W-:Y:S01]  /*1fd0*/  STG.E desc[UR6][R4.64], R7 ;  /* 0x0000000704007986 */ /* 0x0001e2000c101906 */
[----:B------:R-:W-:Y:S05]  /*1fe0*/  @!P2 BRA `(.L_x_78) ;  /* 0x000000100020a947 */ /* 0x000fea0003800000 */
[----:B0-----:R-:W0:Y:S01]  /*1ff0*/  LDC R4, c[0x0][0x3b8] ;  /* 0x0000ee00ff047b82 */ /* 0x001e220000000800 */
[----:B------:R-:W-:Y:S01]  /*2000*/  HFMA2 R7, -RZ, RZ, 0, 0 ;  /* 0x00000000ff077431 */ /* 0x000fe200000001ff */
[C---:B0-----:R-:W-:Y:S01]  /*2010*/  IADD3 R5, PT, PT, R4.reuse, -0x1, RZ ;  /* 0xffffffff04057810 */ /* 0x041fe20007ffe0ff */
[----:B------:R-:W-:Y:S01]  /*2020*/  IMAD R8, R3, R4, RZ ;  /* 0x0000000403087224 */ /* 0x000fe200078e02ff */
[----:B------:R-:W-:Y:S02]  /*2030*/  LOP3.LUT R9, R4, 0x7, RZ, 0xc0, !PT ;  /* 0x0000000704097812 */ /* 0x000fe400078ec0ff */
[----:B------:R-:W-:-:S13]  /*2040*/  ISETP.GE.U32.AND P0, PT, R5, 0x7, PT ;  /* 0x000000070500780c */ /* 0x000fda0003f06070 */
[----:B------:R-:W-:Y:S05]  /*2050*/  @!P0 BRA `(.L_x_80) ;  /* 0x0000000400e48947 */ /* 0x000fea0003800000 */
[----:B-123--:R-:W0:Y:S01]  /*2060*/  LDC.64 R12, c[0x0][0x390] ;  /* 0x0000e400ff0c7b82 */ /* 0x00ee220000000a00 */
[----:B------:R-:W-:Y:S02]  /*2070*/  LOP3.LUT R7, R4, 0x7ffffff8, RZ, 0xc0, !PT ;  /* 0x7ffffff804077812 */ /* 0x000fe400078ec0ff */
[----:B------:R-:W-:-:S07]  /*2080*/  MOV R16, RZ ;  /* 0x000000ff00107202 */ /* 0x000fce0000000f00 */
.L_x_89:
[----:B------:R-:W2:Y:S01]  /*2090*/  LDG.E R4, desc[UR6][R10.64] ;  /* 0x000000060a047981 */ /* 0x000ea2000c1e1900 */
[----:B----4-:R-:W-:Y:S02]  /*20a0*/  IADD3 R15, PT, PT, R8, R16, RZ ;  /* 0x00000010080f7210 */ /* 0x010fe40007ffe0ff */
[----:B------:R-:W-:Y:S02]  /*20b0*/  IADD3 R16, PT, PT, R16, 0x8, RZ ;  /* 0x0000000810107810 */ /* 0x000fe40007ffe0ff */
[----:B------:R-:W-:Y:S02]  /*20c0*/  LEA R17, R15, UR5, 0x2 ;  /* 0x000000050f117c11 */ /* 0x000fe4000f8e10ff */
[----:B------:R-:W-:-:S03]  /*20d0*/  ISETP.NE.AND P2, PT, R16, R7, PT ;  /* 0x000000071000720c */ /* 0x000fc60003f45270 */
[----:B------:R-:W1:Y:S01]  /*20e0*/  LDS R5, [R17] ;  /* 0x0000000011057984 */ /* 0x000e620000000800 */
[----:B--2---:R-:W2:Y:S08]  /*20f0*/  MUFU.RCP R19, R4 ;  /* 0x0000000400137308 */ /* 0x004eb00000001000 */
[----:B-1----:R-:W1:Y:S01]  /*2100*/  FCHK P0, R5, R4 ;  /* 0x0000000405007302 */ /* 0x002e620000000000 */
[----:B--2---:R-:W-:-:S04]  /*2110*/  FFMA R6, -R4, R19, 1 ;  /* 0x3f80000004067423 */ /* 0x004fc80000000113 */
[----:B------:R-:W-:-:S04]  /*2120*/  FFMA R6, R19, R6, R19 ;  /* 0x0000000613067223 */ /* 0x000fc80000000013 */
[----:B------:R-:W-:-:S04]  /*2130*/  FFMA R19, R5, R6, RZ ;  /* 0x0000000605137223 */ /* 0x000fc800000000ff */
[----:B------:R-:W-:-:S04]  /*2140*/  FFMA R14, -R4, R19, R5 ;  /* 0x00000013040e7223 */ /* 0x000fc80000000105 */
[----:B------:R-:W-:Y:S01]  /*2150*/  FFMA R19, R6, R14, R19 ;  /* 0x0000000e06137223 */ /* 0x000fe20000000013 */
[----:B-1----:R-:W-:Y:S06]  /*2160*/  @!P0 BRA `(.L_x_81) ;  /* 0x00000000000c8947 */ /* 0x002fec0003800000 */
[----:B------:R-:W-:-:S07]  /*2170*/  MOV R6, 0x2190 ;  /* 0x0000219000067802 */ /* 0x000fce0000000f00 */
[----:B0-----:R-:W-:Y:S05]  /*2180*/  CALL.REL.NOINC `($__internal_0_$__cuda_sm3x_div_rn_noftz_f32_slowpath) ;  /* 0x0000003c00a47944 */ /* 0x001fea0003c00000 */
[----:B------:R-:W-:-:S07]  /*2190*/  MOV R19, R4 ;  /* 0x0000000400137202 */ /* 0x000fce0000000f00 */
.L_x_81:
[----:B0-----:R-:W-:Y:S01]  /*21a0*/  IMAD.WIDE.U32 R14, R15, 0x4, R12 ;  /* 0x000000040f0e7825 */ /* 0x001fe200078e000c */
[----:B------:R-:W0:Y:S04]  /*21b0*/  LDS R5, [R17+0x4] ;  /* 0x0000040011057984 */ /* 0x000e280000000800 */
[----:B------:R1:W-:Y:S04]  /*21c0*/  STG.E desc[UR6][R14.64], R19 ;  /* 0x000000130e007986 */ /* 0x0003e8000c101906 */
[----:B------:R-:W2:Y:S02]  /*21d0*/  LDG.E R4, desc[UR6][R10.64] ;  /* 0x000000060a047981 */ /* 0x000ea4000c1e1900 */
[----:B--2---:R-:W2:Y:S08]  /*21e0*/  MUFU.RCP R21, R4 ;  /* 0x0000000400157308 */ /* 0x004eb00000001000 */
[----:B0-----:R-:W0:Y:S01]  /*21f0*/  FCHK P0, R5, R4 ;  /* 0x0000000405007302 */ /* 0x001e220000000000 */
[----:B--2---:R-:W-:-:S04]  /*2200*/  FFMA R6, -R4, R21, 1 ;  /* 0x3f80000004067423 */ /* 0x004fc80000000115 */
[----:B------:R-:W-:-:S04]  /*2210*/  FFMA R6, R21, R6, R21 ;  /* 0x0000000615067223 */ /* 0x000fc80000000015 */
[----:B------:R-:W-:-:S04]  /*2220*/  FFMA R21, R5, R6, RZ ;  /* 0x0000000605157223 */ /* 0x000fc800000000ff */
[----:B------:R-:W-:-:S04]  /*2230*/  FFMA R18, -R4, R21, R5 ;  /* 0x0000001504127223 */ /* 0x000fc80000000105 */
[----:B------:R-:W-:Y:S01]  /*2240*/  FFMA R21, R6, R18, R21 ;  /* 0x0000001206157223 */ /* 0x000fe20000000015 */
[----:B01----:R-:W-:Y:S06]  /*2250*/  @!P0 BRA `(.L_x_82) ;  /* 0x00000000000c8947 */ /* 0x003fec0003800000 */
[----:B------:R-:W-:-:S07]  /*2260*/  MOV R6, 0x2280 ;  /* 0x0000228000067802 */ /* 0x000fce0000000f00 */
[----:B------:R-:W-:Y:S05]  /*2270*/  CALL.REL.NOINC `($__internal_0_$__cuda_sm3x_div_rn_noftz_f32_slowpath) ;  /* 0x0000003c00687944 */ /* 0x000fea0003c00000 */
[----:B------:R-:W-:-:S07]  /*2280*/  MOV R21, R4 ;  /* 0x0000000400157202 */ /* 0x000fce0000000f00 */
.L_x_82:
[----:B------:R-:W-:Y:S04]  /*2290*/  STG.E desc[UR6][R14.64+0x4], R21 ;  /* 0x000004150e007986 */ /* 0x000fe8000c101906 */
[----:B------:R-:W2:Y:S04]  /*22a0*/  LDG.E R4, desc[UR6][R10.64] ;  /* 0x000000060a047981 */ /* 0x000ea8000c1e1900 */
[----:B------:R-:W0:Y:S01]  /*22b0*/  LDS R5, [R17+0x8] ;  /* 0x0000080011057984 */ /* 0x000e220000000800 */
[----:B--2---:R-:W1:Y:S08]  /*22c0*/  MUFU.RCP R19, R4 ;  /* 0x0000000400137308 */ /* 0x004e700000001000 */
[----:B0-----:R-:W0:Y:S01]  /*22d0*/  FCHK P0, R5, R4 ;  /* 0x0000000405007302 */ /* 0x001e220000000000 */
[----:B-1----:R-:W-:-:S04]  /*22e0*/  FFMA R6, -R4, R19, 1 ;  /* 0x3f80000004067423 */ /* 0x002fc80000000113 */
[----:B------:R-:W-:-:S04]  /*22f0*/  FFMA R6, R19, R6, R19 ;  /* 0x0000000613067223 */ /* 0x000fc80000000013 */
[----:B------:R-:W-:-:S04]  /*2300*/  FFMA R19, R5, R6, RZ ;  /* 0x0000000605137223 */ /* 0x000fc800000000ff */
[----:B------:R-:W-:-:S04]  /*2310*/  FFMA R18, -R4, R19, R5 ;  /* 0x0000001304127223 */ /* 0x000fc80000000105 */
[----:B------:R-:W-:Y:S01]  /*2320*/  FFMA R19, R6, R18, R19 ;  /* 0x0000001206137223 */ /* 0x000fe20000000013 */
[----:B0-----:R-:W-:Y:S06]  /*2330*/  @!P0 BRA `(.L_x_83) ;  /* 0x00000000000c8947 */ /* 0x001fec0003800000 */
[----:B------:R-:W-:-:S07]  /*2340*/  MOV R6, 0x2360 ;  /* 0x0000236000067802 */ /* 0x000fce0000000f00 */
[----:B------:R-:W-:Y:S05]  /*2350*/  CALL.REL.NOINC `($__internal_0_$__cuda_sm3x_div_rn_noftz_f32_slowpath) ;  /* 0x0000003c00307944 */ /* 0x000fea0003c00000 */
[----:B------:R-:W-:-:S07]  /*2360*/  MOV R19, R4 ;  /* 0x0000000400137202 */ /* 0x000fce0000000f00 */
.L_x_83:
        /* <DEDUP_REMOVED lines=14> */
.L_x_84:
        /* <DEDUP_REMOVED lines=14> */
.L_x_85:
        /* <DEDUP_REMOVED lines=14> */
.L_x_86:
        /* <DEDUP_REMOVED lines=14> */
.L_x_87:
        /* <DEDUP_REMOVED lines=14> */
.L_x_88:
[----:B------:R4:W-:Y:S01]  /*27d0*/  STG.E desc[UR6][R14.64+0x1c], R21 ;  /* 0x00001c150e007986 */ /* 0x0009e2000c101906 */
[----:B------:R-:W-:Y:S05]  /*27e0*/  @P2 BRA `(.L_x_89) ;  /* 0xfffffff800282947 */ /* 0x000fea000383ffff */
.L_x_80:
[----:B------:R-:W-:-:S13]  /*27f0*/  ISETP.NE.AND P0, PT, R9, RZ, PT ;  /* 0x000000ff0900720c */ /* 0x000fda0003f05270 */
[----:B------:R-:W-:Y:S05]  /*2800*/  @!P0 BRA `(.L_x_78) ;  /* 0x0000000800188947 */ /* 0x000fea0003800000 */
[----:B------:R-:W0:Y:S01]  /*2810*/  LDC R4, c[0x0][0x3b8] ;  /* 0x0000ee00ff047b82 */ /* 0x000e220000000800 */
[----:B------:R-:W-:Y:S02]  /*2820*/  ISETP.GE.U32.AND P0, PT, R9, 0x4, PT ;  /* 0x000000040900780c */ /* 0x000fe40003f06070 */
[----:B0-----:R-:W-:-:S11]  /*2830*/  LOP3.LUT R9, R4, 0x3, RZ, 0xc0, !PT ;  /* 0x0000000304097812 */ /* 0x001fd600078ec0ff */
[----:B------:R-:W-:Y:S05]  /*2840*/  @!P0 BRA `(.L_x_90) ;  /* 0x0000000400088947 */ /* 0x000fea0003800000 */
[----:B------:R-:W4:Y:S01]  /*2850*/  LDG.E R4, desc[UR6][R10.64] ;  /* 0x000000060a047981 */ /* 0x000f22000c1e1900 */
[----:B-123--:R-:W-:-:S04]  /*2860*/  IADD3 R12, PT, PT, R8, R7, RZ ;  /* 0x00000007080c7210 */ /* 0x00efc80007ffe0ff */
[----:B------:R-:W-:-:S05]  /*2870*/  LEA R13, R12, UR5, 0x2 ;  /* 0x000000050c0d7c11 */ /* 0x000fca000f8e10ff */
[----:B------:R-:W0:Y:S01]  /*2880*/  LDS R5, [R13] ;  /* 0x000000000d057984 */ /* 0x000e220000000800 */
[----:B----4-:R-:W1:Y:S08]  /*2890*/  MUFU.RCP R15, R4 ;  /* 0x00000004000f7308 */ /* 0x010e700000001000 */
        /* <DEDUP_REMOVED lines=10> */
.L_x_91:
[----:B------:R-:W0:Y:S01]  /*2940*/  LDC.64 R14, c[0x0][0x390] ;  /* 0x0000e400ff0e7b82 */ /* 0x000e220000000a00 */
[----:B------:R-:W1:Y:S01]  /*2950*/  LDS R5, [R13+0x4] ;  /* 0x000004000d057984 */ /* 0x000e620000000800 */
[----:B0-----:R-:W-:-:S05]  /*2960*/  IMAD.WIDE.U32 R14, R12, 0x4, R14 ;  /* 0x000000040c0e7825 */ /* 0x001fca00078e000e */
[----:B------:R0:W-:Y:S04]  /*2970*/  STG.E desc[UR6][R14.64], R17 ;  /* 0x000000110e007986 */ /* 0x0001e8000c101906 */
[----:B------:R-:W2:Y:S02]  /*2980*/  LDG.E R4, desc[UR6][R10.64] ;  /* 0x000000060a047981 */ /* 0x000ea4000c1e1900 */
[----:B--2---:R-:W2:Y:S08]  /*2990*/  MUFU.RCP R19, R4 ;  /* 0x0000000400137308 */ /* 0x004eb00000001000 */
[----:B-1----:R-:W1:Y:S01]  /*29a0*/  FCHK P0, R5, R4 ;  /* 0x0000000405007302 */ /* 0x002e620000000000 */
        /* <DEDUP_REMOVED lines=9> */
.L_x_92:
[----:B------:R-:W0:Y:S01]  /*2a40*/  LDC.64 R14, c[0x0][0x390] ;  /* 0x0000e400ff0e7b82 */ /* 0x000e220000000a00 */
[----:B------:R-:W-:-:S04]  /*2a50*/  IADD3 R4, P0, PT, R8, R7, RZ ;  /* 0x0000000708047210 */ /* 0x000fc80007f1e0ff */
[----:B------:R-:W-:Y:S02]  /*2a60*/  IADD3.X R5, PT, PT, RZ, RZ, RZ, P0, !PT ;  /* 0x000000ffff057210 */ /* 0x000fe400007fe4ff */
[----:B0-----:R-:W-:-:S04]  /*2a70*/  LEA R14, P0, R4, R14, 0x2 ;  /* 0x0000000e040e7211 */ /* 0x001fc800078010ff */
[----:B------:R-:W-:Y:S02]  /*2a80*/  LEA.HI.X R15, R4, R15, R5, 0x2, P0 ;  /* 0x0000000f040f7211 */ /* 0x000fe400000f1405 */
        /* <DEDUP_REMOVED lines=14> */
.L_x_93:
        /* <DEDUP_REMOVED lines=14> */
.L_x_94:
[----:B------:R0:W-:Y:S01]  /*2c50*/  STG.E desc[UR6][R14.64+0xc], R19 ;  /* 0x00000c130e007986 */ /* 0x0001e2000c101906 */
[----:B------:R-:W-:-:S07]  /*2c60*/  IADD3 R7, PT, PT, R7, 0x4, RZ ;  /* 0x0000000407077810 */ /* 0x000fce0007ffe0ff */
.L_x_90:
[----:B------:R-:W-:-:S13]  /*2c70*/  ISETP.NE.AND P0, PT, R9, RZ, PT ;  /* 0x000000ff0900720c */ /* 0x000fda0003f05270 */
[----:B------:R-:W-:Y:S05]  /*2c80*/  @!P0 BRA `(.L_x_78) ;  /* 0x0000000000f88947 */ /* 0x000fea0003800000 */
[----:B------:R-:W-:-:S13]  /*2c90*/  ISETP.NE.AND P0, PT, R9, 0x1, PT ;  /* 0x000000010900780c */ /* 0x000fda0003f05270 */
[----:B------:R-:W-:Y:S05]  /*2ca0*/  @!P0 BRA `(.L_x_95) ;  /* 0x0000000000988947 */ /* 0x000fea0003800000 */
[----:B------:R-:W5:Y:S01]  /*2cb0*/  LDG.E R4, desc[UR6][R10.64] ;  /* 0x000000060a047981 */ /* 0x000f62000c1e1900 */
[----:B------:R-:W-:-:S04]  /*2cc0*/  IADD3 R9, PT, PT, R8, R7, RZ ;  /* 0x0000000708097210 */ /* 0x000fc80007ffe0ff */
[----:B-123--:R-:W-:-:S05]  /*2cd0*/  LEA R12, R9, UR5, 0x2 ;  /* 0x00000005090c7c11 */ /* 0x00efca000f8e10ff */
[----:B------:R-:W1:Y:S01]  /*2ce0*/  LDS R5, [R12] ;  /* 0x000000000c057984 */ /* 0x000e620000000800 */
[----:B-----5:R-:W2:Y:S08]  /*2cf0*/  MUFU.RCP R13, R4 ;  /* 0x00000004000d7308 */ /* 0x020eb00000001000 */
[----:B-1----:R-:W1:Y:S01]  /*2d00*/  FCHK P0, R5, R4 ;  /* 0x0000000405007302 */ /* 0x002e620000000000 */
[----:B--2---:R-:W-:-:S04]  /*2d10*/  FFMA R6, -R4, R13, 1 ;  /* 0x3f80000004067423 */ /* 0x004fc8000000010d */
[----:B------:R-:W-:-:S04]  /*2d20*/  FFMA R6, R13, R6, R13 ;  /* 0x000000060d067223 */ /* 0x000fc8000000000d */
[----:B------:R-:W-:-:S04]  /*2d30*/  FFMA R13, R5, R6, RZ ;  /* 0x00000006050d7223 */ /* 0x000fc800000000ff */
[----:B0---4-:R-:W-:-:S04]  /*2d40*/  FFMA R14, -R4, R13, R5 ;  /* 0x0000000d040e7223 */ /* 0x011fc80000000105 */
[----:B------:R-:W-:Y:S01]  /*2d50*/  FFMA R13, R6, R14, R13 ;  /* 0x0000000e060d7223 */ /* 0x000fe2000000000d */
[----:B-1----:R-:W-:Y:S06]  /*2d60*/  @!P0 BRA `(.L_x_96) ;  /* 0x00000000000c8947 */ /* 0x002fec0003800000 */
[----:B------:R-:W-:-:S07]  /*2d70*/  MOV R6, 0x2d90 ;  /* 0x00002d9000067802 */ /* 0x000fce0000000f00 */
[----:B------:R-:W-:Y:S05]  /*2d80*/  CALL.REL.NOINC `($__internal_0_$__cuda_sm3x_div_rn_noftz_f32_slowpath) ;  /* 0x0000003000a47944 */ /* 0x000fea0003c00000 */
[----:B------:R-:W-:-:S07]  /*2d90*/  MOV R13, R4 ;  /* 0x00000004000d7202 */ /* 0x000fce0000000f00 */
.L_x_96:
        /* <DEDUP_REMOVED lines=16> */
.L_x_97:
[----:B------:R-:W0:Y:S01]  /*2ea0*/  LDC.64 R12, c[0x0][0x390] ;  /* 0x0000e400ff0c7b82 */ /* 0x000e220000000a00 */
[----:B------:R-:W-:Y:S02]  /*2eb0*/  IADD3 R5, P0, PT, R8, R7, RZ ;  /* 0x0000000708057210 */ /* 0x000fe40007f1e0ff */
[----:B------:R-:W-:Y:S02]  /*2ec0*/  IADD3 R7, PT, PT, R7, 0x2, RZ ;  /* 0x0000000207077810 */ /* 0x000fe40007ffe0ff */
[----:B------:R-:W-:Y:S02]  /*2ed0*/  IADD3.X R6, PT, PT, RZ, RZ, RZ, P0, !PT ;  /* 0x000000ffff067210 */ /* 0x000fe400007fe4ff */
[----:B0-----:R-:W-:-:S04]  /*2ee0*/  LEA R4, P0, R5, R12, 0x2 ;  /* 0x0000000c05047211 */ /* 0x001fc800078010ff */
[----:B------:R-:W-:-:S05]  /*2ef0*/  LEA.HI.X R5, R5, R13, R6, 0x2, P0 ;  /* 0x0000000d05057211 */ /* 0x000fca00000f1406 */
[----:B------:R0:W-:Y:S04]  /*2f00*/  STG.E desc[UR6][R4.64+0x4], R9 ;  /* 0x0000040904007986 */ /* 0x0001e8000c101906 */
.L_x_95:
[----:B------:R-:W5:Y:S02]  /*2f10*/  LDCU UR4, c[0x0][0x3b8] ;  /* 0x00007700ff0477ac */ /* 0x000f640008000800 */
[----:B-----5:R-:W-:-:S04]  /*2f20*/  ULOP3.LUT UR4, UR4, 0x1, URZ, 0xc0, !UPT ;  /* 0x0000000104047892 */ /* 0x020fc8000f8ec0ff */
[----:B------:R-:W-:-:S09]  /*2f30*/  UISETP.NE.U32.AND UP0, UPT, UR4, 0x1, UPT ;  /* 0x000000010400788c */ /* 0x000fd2000bf05070 */
[----:B------:R-:W-:Y:S05]  /*2f40*/  BRA.U UP0, `(.L_x_78) ;  /* 0x0000000100487547 */ /* 0x000fea000b800000 */
[----:B0-----:R-:W5:Y:S01]  /*2f50*/  LDG.E R4, desc[UR6][R10.64] ;  /* 0x000000060a047981 */ /* 0x001f62000c1e1900 */
[----:B------:R-:W-:-:S04]  /*2f60*/  IADD3 R7, PT, PT, R8, R7, RZ ;  /* 0x0000000708077210 */ /* 0x000fc80007ffe0ff */
[----:B------:R-:W-:-:S06]  /*2f70*/  LEA R5, R7, UR5, 0x2 ;  /* 0x0000000507057c11 */ /* 0x000fcc000f8e10ff */
[----:B------:R-:W0:Y:S01]  /*2f80*/  LDS R5, [R5] ;  /* 0x0000000005057984 */ /* 0x000e220000000800 */
[----:B-----5:R-:W5:Y:S08]  /*2f90*/  MUFU.RCP R9, R4 ;  /* 0x0000000400097308 */ /* 0x020f700000001000 */
[----:B0-----:R-:W0:Y:S01]  /*2fa0*/  FCHK P0, R5, R4 ;  /* 0x0000000405007302 */ /* 0x001e220000000000 */
[----:B-----5:R-:W-:-:S04]  /*2fb0*/  FFMA R6, -R4, R9, 1 ;  /* 0x3f80000004067423 */ /* 0x020fc80000000109 */
[----:B------:R-:W-:-:S04]  /*2fc0*/  FFMA R6, R9, R6, R9 ;  /* 0x0000000609067223 */ /* 0x000fc80000000009 */
[----:B------:R-:W-:-:S04]  /*2fd0*/  FFMA R9, R5, R6, RZ ;  /* 0x0000000605097223 */ /* 0x000fc800000000ff */
[----:B------:R-:W-:-:S04]  /*2fe0*/  FFMA R8, -R4, R9, R5 ;  /* 0x0000000904087223 */ /* 0x000fc80000000105 */
[----:B------:R-:W-:Y:S01]  /*2ff0*/  FFMA R9, R6, R8, R9 ;  /* 0x0000000806097223 */ /* 0x000fe20000000009 */
[----:B0-----:R-:W-:Y:S06]  /*3000*/  @!P0 BRA `(.L_x_98) ;  /* 0x00000000000c8947 */ /* 0x001fec0003800000 */
[----:B------:R-:W-:-:S07]  /*3010*/  MOV R6, 0x3030 ;  /* 0x0000303000067802 */ /* 0x000fce0000000f00 */
[----:B-1234-:R-:W-:Y:S05]  /*3020*/  CALL.REL.NOINC `($__internal_0_$__cuda_sm3x_div_rn_noftz_f32_slowpath) ;  /* 0x0000002c00fc7944 */ /* 0x01efea0003c00000 */
[----:B------:R-:W-:-:S07]  /*3030*/  MOV R9, R4 ;  /* 0x0000000400097202 */ /* 0x000fce0000000f00 */
.L_x_98:
[----:B------:R-:W0:Y:S02]  /*3040*/  LDC.64 R4, c[0x0][0x390] ;  /* 0x0000e400ff047b82 */ /* 0x000e240000000a00 */
[----:B0-----:R-:W-:-:S05]  /*3050*/  IMAD.WIDE.U32 R4, R7, 0x4, R4 ;  /* 0x0000000407047825 */ /* 0x001fca00078e0004 */
[----:B------:R0:W-:Y:S02]  /*3060*/  STG.E desc[UR6][R4.64], R9 ;  /* 0x0000000904007986 */ /* 0x0001e4000c101906 */
.L_x_78:
[----:B------:R-:W-:Y:S05]  /*3070*/  BSYNC.RECONVERGENT B0 ;  /* 0x0000000000007941 */ /* 0x000fea0003800200 */
.L_x_77:
[----:B------:R-:W5:Y:S01]  /*3080*/  LDCU UR4, c[0x0][0x3b0] ;  /* 0x00007600ff0477ac */ /* 0x000f620008000800 */
[----:B------:R0:W-:Y:S04]  /*3090*/  STL.64 [R1], RZ ;  /* 0x000000ff01007387 */ /* 0x0001e80000100a00 */
[----:B------:R0:W-:Y:S04]  /*30a0*/  STL.64 [R1+0x8], RZ ;  /* 0x000008ff01007387 */ /* 0x0001e80000100a00 */
[----:B------:R0:W-:Y:S04]  /*30b0*/  STL.64 [R1+0x10], RZ ;  /* 0x000010ff01007387 */ /* 0x0001e80000100a00 */
[----:B------:R0:W-:Y:S04]  /*30c0*/  STL.64 [R1+0x18], RZ ;  /* 0x000018ff01007387 */ /* 0x0001e80000100a00 */
[----:B------:R0:W-:Y:S01]  /*30d0*/  STL.64 [R1+0x20], RZ ;  /* 0x000020ff01007387 */ /* 0x0001e20000100a00 */
[----:B------:R-:W-:Y:S01]  /*30e0*/  BAR.SYNC.DEFER_BLOCKING 0x0 ;  /* 0x0000000000007b1d */ /* 0x000fe20000010000 */
[----:B-----5:R-:W-:-:S13]  /*30f0*/  ISETP.GE.AND P0, PT, R2, UR4, PT ;  /* 0x0000000402007c0c */ /* 0x020fda000bf06270 */
[----:B0-----:R-:W-:Y:S05]  /*3100*/  @P0 BRA `(.L_x_99) ;  /* 0x0000000800e00947 */ /* 0x001fea0003800000 */
[----:B------:R-:W0:Y:S02]  /*3110*/  LDC R10, c[0x0][0x3b8] ;  /* 0x0000ee00ff0a7b82 */ /* 0x000e240000000800 */
[----:B0-----:R-:W-:-:S13]  /*3120*/  ISETP.GE.AND P0, PT, R10, 0x1, PT ;  /* 0x000000010a00780c */ /* 0x001fda0003f06270 */
[----:B------:R-:W-:Y:S05]  /*3130*/  @!P0 BRA `(.L_x_100) ;  /* 0x0000001800fc8947 */ /* 0x000fea0003800000 */
[C---:B------:R-:W-:Y:S01]  /*3140*/  IADD3 R4, PT, PT, R10.reuse, -0x1, RZ ;  /* 0xffffffff0a047810 */ /* 0x040fe20007ffe0ff */
[----:B------:R-:W-:Y:S01]  /*3150*/  IMAD R11, R3, R10, RZ ;  /* 0x0000000a030b7224 */ /* 0x000fe200078e02ff */
[----:B------:R-:W-:Y:S02]  /*3160*/  LOP3.LUT R10, R10, 0x7, RZ, 0xc0, !PT ;  /* 0x000000070a0a7812 */ /* 0x000fe400078ec0ff */
[----:B------:R-:W-:Y:S02]  /*3170*/  ISETP.GE.U32.AND P0, PT, R4, 0x7, PT ;  /* 0x000000070400780c */ /* 0x000fe40003f06070 */
[----:B------:R-:W-:Y:S02]  /*3180*/  MOV R20, R2 ;  /* 0x0000000200147202 */ /* 0x000fe40000000f00 */
[----:B------:R-:W-:-:S09]  /*3190*/  IADD3 R9, PT, PT, R1, 0x10, RZ ;  /* 0x0000001001097810 */ /* 0x000fd20007ffe0ff */
.L_x_106:
[----:B------:R-:W0:Y:S01]  /*31a0*/  LDC.64 R4, c[0x0][0x388] ;  /* 0x0000e200ff047b82 */ /* 0x000e220000000a00 */
[----:B-1----:R-:W1:Y:S02]  /*31b0*/  LDCU UR4, c[0x0][0x3b4] ;  /* 0x00007680ff0477ac */ /* 0x002e640008000800 */
[----:B-1----:R-:W-:-:S04]  /*31c0*/  IMAD R7, R20, UR4, R3 ;  /* 0x0000000414077c24 */ /* 0x002fc8000f8e0203 */
[----:B0-----:R-:W-:Y:S02]  /*31d0*/  IMAD.WIDE R4, R7, 0x4, R4 ;  /* 0x0000000407047825 */ /* 0x001fe400078e0204 */
[----:B------:R-:W0:Y:S03]  /*31e0*/  LDC R7, c[0x0][0x3b8] ;  /* 0x0000ee00ff077b82 */ /* 0x000e260000000800 */
[----:B----45:R1:W5:Y:S01]  /*31f0*/  LDG.E R8, desc[UR6][R4.64] ;  /* 0x0000000604087981 */ /* 0x030362000c1e1900 */
[----:B------:R-:W-:Y:S02]  /*3200*/  HFMA2 R17, -RZ, RZ, 0, 0 ;  /* 0x00000000ff117431 */ /* 0x000fe400000001ff */
[----:B0-----:R-:W-:Y:S01]  /*3210*/  IMAD R6, R20, R7, RZ ;  /* 0x0000000714067224 */ /* 0x001fe200078e02ff */
[----:B-1----:R-:W-:Y:S06]  /*3220*/  @!P0 BRA `(.L_x_101) ;  /* 0x00000004000c8947 */ /* 0x002fec0003800000 */
[----:B------:R-:W0:Y:S01]  /*3230*/  LDCU.64 UR4, c[0x0][0x390] ;  /* 0x00007200ff0477ac */ /* 0x000e220008000a00 */
[----:B------:R-:W-:Y:S02]  /*3240*/  LOP3.LUT R5, R7, 0x7ffffff8, RZ, 0xc0, !PT ;  /* 0x7ffffff807057812 */ /* 0x000fe400078ec0ff */
[----:B------:R-:W-:Y:S02]  /*3250*/  MOV R4, R9 ;  /* 0x0000000900047202 */ /* 0x000fe40000000f00 */
[----:B------:R-:W-:Y:S02]  /*3260*/  MOV R18, R6 ;  /* 0x0000000600127202 */ /* 0x000fe40000000f00 */
[----:B------:R-:W-:Y:S02]  /*3270*/  IADD3 R19, PT, PT, -R5, RZ, RZ ;  /* 0x000000ff05137210 */ /* 0x000fe40007ffe1ff */
[----:B0-----:R-:W-:-:S04]  /*3280*/  LEA R22, P1, R11, UR4, 0x2 ;  /* 0x000000040b167c11 */ /* 0x001fc8000f8210ff */
[----:B------:R-:W-:Y:S02]  /*3290*/  IADD3 R22, P2, PT, R22, 0x10, RZ ;  /* 0x0000001016167810 */ /* 0x000fe40007f5e0ff */
[----:B------:R-:W-:-:S04]  /*32a0*/  LEA.HI.X R23, R11, UR5, RZ, 0x2, P1 ;  /* 0x000000050b177c11 */ /* 0x000fc800088f14ff */
[----:B------:R-:W-:-:S07]  /*32b0*/  IADD3.X R23, PT, PT, RZ, R23, RZ, P2, !PT ;  /* 0x00000017ff177210 */ /* 0x000fce00017fe4ff */
.L_x_102:
[----:B------:R-:W0:Y:S01]  /*32c0*/  LDC.64 R28, c[0x0][0x380] ;  /* 0x0000e000ff1c7b82 */ /* 0x000e220000000a00 */
[----:B------:R-:W4:Y:S04]  /*32d0*/  LDG.E R15, desc[UR6][R22.64+-0x10] ;  /* 0xfffff006160f7981 */ /* 0x000f28000c1e1900 */
[----:B------:R-:W4:Y:S04]  /*32e0*/  LDG.E R17, desc[UR6][R22.64+-0xc] ;  /* 0xfffff40616117981 */ /* 0x000f28000c1e1900 */
[----:B--23--:R-:W2:Y:S04]  /*32f0*/  LDL.64 R12, [R4+-0x10] ;  /* 0xfffff000040c7983 */ /* 0x00cea80000100a00 */
[----:B------:R-:W3:Y:S04]  /*3300*/  LDG.E R21, desc[UR6][R22.64+-0x4] ;  /* 0xfffffc0616157981 */ /* 0x000ee8000c1e1900 */
[----:B------:R-:W3:Y:S01]  /*3310*/  LDG.E R27, desc[UR6][R22.64+0x4] ;  /* 0x00000406161b7981 */ /* 0x000ee2000c1e1900 */
[----:B0-----:R-:W-:-:S05]  /*3320*/  IMAD.WIDE R28, R18, 0x4, R28 ;  /* 0x00000004121c7825 */ /* 0x001fca00078e021c */
[----:B------:R-:W4:Y:S04]  /*3330*/  LDG.E R14, desc[UR6][R28.64] ;  /* 0x000000061c0e7981 */ /* 0x000f28000c1e1900 */
[----:B------:R-:W2:Y:S01]  /*3340*/  LDG.E R16, desc[UR6][R28.64+0x4] ;  /* 0x000004061c107981 */ /* 0x000ea2000c1e1900 */
[----:B----4-:R-:W-:-:S04]  /*3350*/  FADD R15, R14, -R15 ;  /* 0x8000000f0e0f7221 */ /* 0x010fc80000000000 */
[----:B-----5:R-:W-:Y:S01]  /*3360*/  FMUL R14, R8, R15 ;  /* 0x0000000f080e7220 */ /* 0x020fe20000400000 */
[----:B--2---:R-:W-:Y:S02]  /*3370*/  FADD R24, R16, -R17 ;  /* 0x8000001110187221 */ /* 0x004fe40000000000 */
[----:B------:R-:W2:Y:S01]  /*3380*/  LDG.E R16, desc[UR6][R22.64+-0x8] ;  /* 0xfffff80616107981 */ /* 0x000ea2000c1e1900 */
[----:B------:R-:W-:Y:S01]  /*3390*/  FFMA R12, R15, R14, R12 ;  /* 0x0000000e0f0c7223 */ /* 0x000fe2000000000c */
[----:B------:R-:W-:Y:S02]  /*33a0*/  FMUL R14, R8, R24 ;  /* 0x00000018080e7220 */ /* 0x000fe40000400000 */
[----:B------:R-:W2:Y:S02]  /*33b0*/  LDG.E R17, desc[UR6][R28.64+0x8] ;  /* 0x000008061c117981 */ /* 0x000ea4000c1e1900 */
[----:B------:R-:W-:Y:S02]  /*33c0*/  FFMA R13, R24, R14, R13 ;  /* 0x0000000e180d7223 */ /* 0x000fe4000000000d */
[----:B------:R-:W3:Y:S04]  /*33d0*/  LDG.E R24, desc[UR6][R28.64+0xc] ;  /* 0x00000c061c187981 */ /* 0x000ee8000c1e1900 */
[----:B------:R-:W4:Y:S04]  /*33e0*/  LDL.64 R14, [R4+-0x8] ;  /* 0xfffff800040e7983 */ /* 0x000f280000100a00 */
[----:B------:R0:W-:Y:S04]  /*33f0*/  STL.64 [R4+-0x10], R12 ;  /* 0xfffff00c04007387 */ /* 0x0001e80000100a00 */
[----:B0-----:R-:W4:Y:S01]  /*3400*/  LDG.E R12, desc[UR6][R28.64+0x14] ;  /* 0x000014061c0c7981 */ /* 0x001f22000c1e1900 */
[----:B--2---:R-:W-:-:S04]  /*3410*/  FADD R17, R17, -R16 ;  /* 0x8000001011117221 */ /* 0x004fc80000000000 */
[----:B------:R-:W-:Y:S01]  /*3420*/  FMUL R16, R8, R17 ;  /* 0x0000001108107220 */ /* 0x000fe20000400000 */
[----:B---3--:R-:W-:Y:S02]  /*3430*/  FADD R24, R24, -R21 ;  /* 0x8000001518187221 */ /* 0x008fe40000000000 */
[----:B------:R-:W2:Y:S01]  /*3440*/  LDG.E R21, desc[UR6][R28.64+0x10] ;  /* 0x000010061c157981 */ /* 0x000ea2000c1e1900 */
[----:B----4-:R-:W-:Y:S01]  /*3450*/  FFMA R14, R17, R16, R14 ;  /* 0x00000010110e7223 */ /* 0x010fe2000000000e */
[----:B------:R-:W-:-:S04]  /*3460*/  FMUL R16, R8, R24 ;  /* 0x0000001808107220 */ /* 0x000fc80000400000 */
[----:B------:R-:W-:Y:S02]  /*3470*/  FFMA R15, R24, R16, R15 ;  /* 0x00000010180f7223 */ /* 0x000fe4000000000f */
[----:B------:R-:W2:Y:S04]  /*3480*/  LDG.E R24, desc[UR6][R22.64] ;  /* 0x0000000616187981 */ /* 0x000ea8000c1e1900 */
[----:B------:R-:W3:Y:S04]  /*3490*/  LDL.64 R16, [R4] ;  /* 0x0000000004107983 */ /* 0x000ee80000100a00 */
[----:B------:R0:W-:Y:S01]  /*34a0*/  STL.64 [R4+-0x8], R14 ;  /* 0xfffff80e04007387 */ /* 0x0001e20000100a00 */
[----:B------:R-:W-:-:S04]  /*34b0*/  FADD R27, R12, -R27 ;  /* 0x8000001b0c1b7221 */ /* 0x000fc80000000000 */
[----:B------:R-:W-:Y:S01]  /*34c0*/  FMUL R12, R8, R27 ;  /* 0x0000001b080c7220 */ /* 0x000fe20000400000 */
[----:B0-----:R-:W4:Y:S04]  /*34d0*/  LDG.E R14, desc[UR6][R22.64+0x8] ;  /* 0x00000806160e7981 */ /* 0x001f28000c1e1900 */
[----:B------:R0:W4:Y:S01]  /*34e0*/  LDG.E R15, desc[UR6][R22.64+0xc] ;  /* 0x00000c06160f7981 */ /* 0x000122000c1e1900 */
[----:B--2---:R-:W-:-:S04]  /*34f0*/  FADD R21, R21, -R24 ;  /* 0x8000001815157221 */ /* 0x004fc80000000000 */
[----:B------:R-:W-:-:S04]  /*3500*/  FMUL R24, R8, R21 ;  /* 0x0000001508187220 */ /* 0x000fc80000400000 */
[----:B---3--:R-:W-:Y:S02]  /*3510*/  FFMA R16, R21, R24, R16 ;  /* 0x0000001815107223 */ /* 0x008fe40000000010 */
[----:B------:R-:W4:Y:S04]  /*3520*/  LDG.E R21, desc[UR6][R28.64+0x18] ;  /* 0x000018061c157981 */ /* 0x000f28000c1e1900 */
[----:B------:R-:W2:Y:S01]  /*3530*/  LDG.E R24, desc[UR6][R28.64+0x1c] ;  /* 0x00001c061c187981 */ /* 0x000ea2000c1e1900 */
[----:B------:R-:W-:-:S03]  /*3540*/  FFMA R17, R27, R12, R17 ;  /* 0x0000000c1b117223 */ /* 0x000fc60000000011 */
[----:B------:R-:W3:Y:S01]  /*3550*/  LDL.64 R12, [R4+0x8] ;  /* 0x00000800040c7983 */ /* 0x000ee20000100a00 */
[----:B------:R-:W-:-:S04]  /*3560*/  IADD3 R19, PT, PT, R19, 0x8, RZ ;  /* 0x0000000813137810 */ /* 0x000fc80007ffe0ff */
[----:B------:R-:W-:Y:S02]  /*3570*/  ISETP.NE.AND P1, PT, R19, RZ, PT ;  /* 0x000000ff1300720c */ /* 0x000fe40003f25270 */
[----:B0-----:R-:W-:Y:S01]  /*3580*/  IADD3 R22, P2, PT, R22, 0x20, RZ ;  /* 0x0000002016167810 */ /* 0x001fe20007f5e0ff */
[----:B------:R-:W-:Y:S01]  /*3590*/  STL.64 [R4], R16 ;  /* 0x0000001004007387 */ /* 0x000fe20000100a00 */
[----:B------:R-:W-:Y:S02]  /*35a0*/  IADD3 R18, PT, PT, R18, 0x8, RZ ;  /* 0x0000000812127810 */ /* 0x000fe40007ffe0ff */
[----:B------:R-:W-:Y:S01]  /*35b0*/  IADD3.X R23, PT, PT, RZ, R23, RZ, P2, !PT ;  /* 0x00000017ff177210 */ /* 0x000fe200017fe4ff */
[----:B----4-:R-:W-:Y:S01]  /*35c0*/  FADD R21, R21, -R14 ;  /* 0x8000000e15157221 */ /* 0x010fe20000000000 */
[----:B--2---:R-:W-:-:S03]  /*35d0*/  FADD R24, R24, -R15 ;  /* 0x8000000f18187221 */ /* 0x004fc60000000000 */
[C---:B------:R-:W-:Y:S01]  /*35e0*/  FMUL R14, R8.reuse, R21 ;  /* 0x00000015080e7220 */ /* 0x040fe20000400000 */
[----:B------:R-:W-:-:S03]  /*35f0*/  FMUL R15, R8, R24 ;  /* 0x00000018080f7220 */ /* 0x000fc60000400000 */
[----:B---3--:R-:W-:Y:S01]  /*3600*/  FFMA R12, R21, R14, R12 ;  /* 0x0000000e150c7223 */ /* 0x008fe2000000000c */
[----:B------:R-:W-:-:S05]  /*3610*/  FFMA R13, R24, R15, R13 ;  /* 0x0000000f180d7223 */ /* 0x000fca000000000d */
[----:B------:R0:W-:Y:S02]  /*3620*/  STL.64 [R4+0x8], R12 ;  /* 0x0000080c04007387 */ /* 0x0001e40000100a00 */
[----:B0-----:R-:W-:Y:S01]  /*3630*/  IADD3 R4, PT, PT, R4, 0x20, RZ ;  /* 0x0000002004047810 */ /* 0x001fe20007ffe0ff */
[----:B------:R-:W-:Y:S06]  /*3640*/  @P1 BRA `(.L_x_102) ;  /* 0xfffffffc001c1947 */ /* 0x000fec000383ffff */
[----:B------:R-:W-:-:S07]  /*3650*/  MOV R17, R5 ;  /* 0x0000000500117202 */ /* 0x000fce0000000f00 */
.L_x_101:
[----:B------:R-:W-:-:S13]  /*3660*/  ISETP.NE.AND P1, PT, R10, RZ, PT ;  /* 0x000000ff0a00720c */ /* 0x000fda0003f25270 */
[----:B------:R-:W-:Y:S05]  /*3670*/  @!P1 BRA `(.L_x_103) ;  /* 0x0000000400709947 */ /* 0x000fea0003800000 */
[----:B------:R-:W-:-:S04]  /*3680*/  IADD3 R4, PT, PT, R10, -0x1, RZ ;  /* 0xffffffff0a047810 */ /* 0x000fc80007ffe0ff */
[----:B------:R-:W-:-:S13]  /*3690*/  ISETP.GE.U32.AND P1, PT, R4, 0x3, PT ;  /* 0x000000030400780c */ /* 0x000fda0003f26070 */
[----:B------:R-:W-:Y:S05]  /*36a0*/  @!P1 BRA `(.L_x_104) ;  /* 0x0000000000a49947 */ /* 0x000fea0003800000 */
[----:B------:R-:W0:Y:S01]  /*36b0*/  LDC.64 R4, c[0x0][0x390] ;  /* 0x0000e400ff047b82 */ /* 0x000e220000000a00 */
[CC--:B------:R-:W-:Y:S01]  /*36c0*/  IADD3 R16, P1, PT, R11.reuse, R17.reuse, RZ ;  /* 0x000000110b107210 */ /* 0x0c0fe20007f3e0ff */
[----:B------:R-:W-:Y:S01]  /*36d0*/  IMAD.IADD R19, R6, 0x1, R17 ;  /* 0x0000000106137824 */ /* 0x000fe200078e0211 */
[----:B------:R-:W-:Y:S02]  /*36e0*/  IADD3 R21, PT, PT, R11, R17, RZ ;  /* 0x000000110b157210 */ /* 0x000fe40007ffe0ff */
[----:B------:R-:W-:-:S03]  /*36f0*/  IADD3.X R18, PT, PT, RZ, RZ, RZ, P1, !PT ;  /* 0x000000ffff127210 */ /* 0x000fc60000ffe4ff */
[----:B------:R-:W1:Y:S08]  /*3700*/  LDC.64 R14, c[0x0][0x390] ;  /* 0x0000e400ff0e7b82 */ /* 0x000e700000000a00 */
[----:B--23--:R-:W2:Y:S01]  /*3710*/  LDC.64 R12, c[0x0][0x380] ;  /* 0x0000e000ff0c7b82 */ /* 0x00cea20000000a00 */
[----:B0-----:R-:W-:-:S04]  /*3720*/  LEA R4, P1, R16, R4, 0x2 ;  /* 0x0000000410047211 */ /* 0x001fc800078210ff */
[----:B------:R-:W-:Y:S01]  /*3730*/  LEA.HI.X R5, R16, R5, R18, 0x2, P1 ;  /* 0x0000000510057211 */ /* 0x000fe200008f1412 */
[----:B-1----:R-:W-:-:S04]  /*3740*/  IMAD.WIDE.U32 R14, R21, 0x4, R14 ;  /* 0x00000004150e7825 */ /* 0x002fc800078e000e */
[----:B------:R-:W3:Y:S04]  /*3750*/  LDG.E R22, desc[UR6][R4.64+0xc] ;  /* 0x00000c0604167981 */ /* 0x000ee8000c1e1900 */
[----:B------:R-:W4:Y:S01]  /*3760*/  LDG.E R27, desc[UR6][R4.64+0x4] ;  /* 0x00000406041b7981 */ /* 0x000f22000c1e1900 */
[----:B--2---:R-:W-:-:S03]  /*3770*/  IMAD.WIDE R12, R19, 0x4, R12 ;  /* 0x00000004130c7825 */ /* 0x004fc600078e020c */
[----:B------:R-:W2:Y:S01]  /*3780*/  LDG.E R14, desc[UR6][R14.64] ;  /* 0x000000060e0e7981 */ /* 0x000ea2000c1e1900 */
[----:B------:R-:W-:-:S03]  /*3790*/  LEA R18, R17, R26, 0x2 ;  /* 0x0000001a11127211 */ /* 0x000fc600078e10ff */
[----:B------:R-:W2:Y:S04]  /*37a0*/  LDG.E R19, desc[UR6][R12.64] ;  /* 0x000000060c137981 */ /* 0x000ea8000c1e1900 */
[----:B------:R-:W3:Y:S04]  /*37b0*/  LDG.E R21, desc[UR6][R12.64+0xc] ;  /* 0x00000c060c157981 */ /* 0x000ee8000c1e1900 */
[----:B------:R-:W4:Y:S04]  /*37c0*/  LDG.E R16, desc[UR6][R12.64+0x4] ;  /* 0x000004060c107981 */ /* 0x000f28000c1e1900 */
[----:B------:R0:W4:Y:S04]  /*37d0*/  LDG.E R23, desc[UR6][R12.64+0x8] ;  /* 0x000008060c177981 */ /* 0x000128000c1e1900 */
[----:B------:R-:W4:Y:S04]  /*37e0*/  LDG.E R4, desc[UR6][R4.64+0x8] ;  /* 0x0000080604047981 */ /* 0x000f28000c1e1900 */
[----:B------:R-:W4:Y:S04]  /*37f0*/  LDL R28, [R18] ;  /* 0x00000000121c7983 */ /* 0x000f280000100800 */
[----:B------:R-:W4:Y:S04]  /*3800*/  LDL R29, [R18+0xc] ;  /* 0x00000c00121d7983 */ /* 0x000f280000100800 */
[----:B------:R-:W4:Y:S04]  /*3810*/  LDL R24, [R18+0x4] ;  /* 0x0000040012187983 */ /* 0x000f280000100800 */
[----:B------:R-:W4:Y:S01]  /*3820*/  LDL R15, [R18+0x8] ;  /* 0x00000800120f7983 */ /* 0x000f220000100800 */
[----:B------:R-:W-:Y:S01]  /*3830*/  IADD3 R17, PT, PT, R17, 0x4, RZ ;  /* 0x0000000411117810 */ /* 0x000fe20007ffe0ff */
[----:B--2---:R-:W-:Y:S01]  /*3840*/  FADD R19, R19, -R14 ;  /* 0x8000000e13137221 */ /* 0x004fe20000000000 */
[----:B---3--:R-:W-:Y:S01]  /*3850*/  FADD R22, R21, -R22 ;  /* 0x8000001615167221 */ /* 0x008fe20000000000 */
[----:B----4-:R-:W-:-:S02]  /*3860*/  FADD R27, R16, -R27 ;  /* 0x8000001b101b7221 */ /* 0x010fc40000000000 */
[C---:B-----5:R-:W-:Y:S01]  /*3870*/  FMUL R14, R8.reuse, R19 ;  /* 0x00000013080e7220 */ /* 0x060fe20000400000 */
[C---:B0-----:R-:W-:Y:S01]  /*3880*/  FMUL R13, R8.reuse, R22 ;  /* 0x00000016080d7220 */ /* 0x041fe20000400000 */
[----:B------:R-:W-:Y:S01]  /*3890*/  FADD R12, R23, -R4 ;  /* 0x80000004170c7221 */ /* 0x000fe20000000000 */
[----:B------:R-:W-:-:S03]  /*38a0*/  FMUL R4, R8, R27 ;  /* 0x0000001b08047220 */ /* 0x000fc60000400000 */
[----:B------:R-:W-:Y:S01]  /*38b0*/  FMUL R5, R8, R12 ;  /* 0x0000000c08057220 */ /* 0x000fe20000400000 */
[----:B------:R-:W-:Y:S01]  /*38c0*/  FFMA R19, R19, R14, R28 ;  /* 0x0000000e13137223 */ /* 0x000fe2000000001c */
[----:B------:R-:W-:Y:S01]  /*38d0*/  FFMA R13, R22, R13, R29 ;  /* 0x0000000d160d7223 */ /* 0x000fe2000000001d */
[----:B------:R-:W-:Y:S01]  /*38e0*/  FFMA R27, R27, R4, R24 ;  /* 0x000000041b1b7223 */ /* 0x000fe20000000018 */
[----:B------:R-:W-:Y:S02]  /*38f0*/  FFMA R5, R12, R5, R15 ;  /* 0x000000050c057223 */ /* 0x000fe4000000000f */
[----:B------:R0:W-:Y:S04]  /*3900*/  STL [R18], R19 ;  /* 0x0000001312007387 */ /* 0x0001e80000100800 */
[----:B------:R0:W-:Y:S04]  /*3910*/  STL [R18+0xc], R13 ;  /* 0x00000c0d12007387 */ /* 0x0001e80000100800 */
[----:B------:R0:W-:Y:S04]  /*3920*/  STL [R18+0x4], R27 ;  /* 0x0000041b12007387 */ /* 0x0001e80000100800 */
[----:B------:R0:W-:Y:S02]  /*3930*/  STL [R18+0x8], R5 ;  /* 0x0000080512007387 */ /* 0x0001e40000100800 */
.L_x_104:
[----:B------:R-:W-:-:S13]  /*3940*/  LOP3.LUT P1, R4, R7, 0x3, RZ, 0xc0, !PT ;  /* 0x0000000307047812 */ /* 0x000fda000782c0ff */
[----:B------:R-:W-:Y:S05]  /*3950*/  @!P1 BRA `(.L_x_103) ;  /* 0x0000000000b89947 */ /* 0x000fea0003800000 */
[----:B------:R-:W-:Y:S02]  /*3960*/  ISETP.NE.AND P1, PT, R4, 0x1, PT ;  /* 0x000000010400780c */ /* 0x000fe40003f25270 */
[----:B------:R-:W-:-:S04]  /*3970*/  LOP3.LUT R7, R7, 0x1, RZ, 0xc0, !PT ;  /* 0x0000000107077812 */ /* 0x000fc800078ec0ff */
[----:B------:R-:W-:-:S07]  /*3980*/  ISETP.NE.U32.AND P2, PT, R7, 0x1, PT ;  /* 0x000000010700780c */ /* 0x000fce0003f45070 */
[----:B------:R-:W-:Y:S06]  /*3990*/  @!P1 BRA `(.L_x_105) ;  /* 0x00000000006c9947 */ /* 0x000fec0003800000 */
[----:B0-----:R-:W0:Y:S01]  /*39a0*/  LDC.64 R4, c[0x0][0x390] ;  /* 0x0000e400ff047b82 */ /* 0x001e220000000a00 */
[CC--:B------:R-:W-:Y:S02]  /*39b0*/  IADD3 R16, P1, PT, R11.reuse, R17.reuse, RZ ;  /* 0x000000110b107210 */ /* 0x0c0fe40007f3e0ff */
[-C--:B------:R-:W-:Y:S02]  /*39c0*/  IADD3 R19, PT, PT, R11, R17.reuse, RZ ;  /* 0x000000110b137210 */ /* 0x080fe40007ffe0ff */
[----:B------:R-:W-:Y:S02]  /*39d0*/  IADD3 R7, PT, PT, R6, R17, RZ ;  /* 0x0000001106077210 */ /* 0x000fe40007ffe0ff */
[----:B------:R-:W-:Y:S01]  /*39e0*/  IADD3.X R18, PT, PT, RZ, RZ, RZ, P1, !PT ;  /* 0x000000ffff127210 */ /* 0x000fe20000ffe4ff */
[----:B--23--:R-:W1:Y:S08]  /*39f0*/  LDC.64 R12, c[0x0][0x390] ;  /* 0x0000e400ff0c7b82 */ /* 0x00ce700000000a00 */
[----:B------:R-:W2:Y:S01]  /*3a00*/  LDC.64 R14, c[0x0][0x380] ;  /* 0x0000e000ff0e7b82 */ /* 0x000ea20000000a00 */
[----:B0-----:R-:W-:-:S04]  /*3a10*/  LEA R4, P1, R16, R4, 0x2 ;  /* 0x0000000410047211 */ /* 0x001fc800078210ff */
[----:B------:R-:W-:Y:S01]  /*3a20*/  LEA.HI.X R5, R16, R5, R18, 0x2, P1 ;  /* 0x0000000510057211 */ /* 0x000fe200008f1412 */
[----:B-1----:R-:W-:-:S04]  /*3a30*/  IMAD.WIDE.U32 R12, R19, 0x4, R12 ;  /* 0x00000004130c7825 */ /* 0x002fc800078e000c */
[----:B------:R-:W3:Y:S01]  /*3a40*/  LDG.E R4, desc[UR6][R4.64+0x4] ;  /* 0x0000040604047981 */ /* 0x000ee2000c1e1900 */
[----:B------:R-:W-:-:S03]  /*3a50*/  LEA R21, R17, R26, 0x2 ;  /* 0x0000001a11157211 */ /* 0x000fc600078e10ff */
[----:B------:R-:W4:Y:S01]  /*3a60*/  LDG.E R13, desc[UR6][R12.64] ;  /* 0x000000060c0d7981 */ /* 0x000f22000c1e1900 */
[----:B--2---:R-:W-:-:S03]  /*3a70*/  IMAD.WIDE R14, R7, 0x4, R14 ;  /* 0x00000004070e7825 */ /* 0x004fc600078e020e */
[----:B------:R-:W2:Y:S04]  /*3a80*/  LDL R7, [R21] ;  /* 0x0000000015077983 */ /* 0x000ea80000100800 */
[----:B------:R-:W4:Y:S04]  /*3a90*/  LDG.E R18, desc[UR6][R14.64] ;  /* 0x000000060e127981 */ /* 0x000f28000c1e1900 */
[----:B------:R-:W3:Y:S04]  /*3aa0*/  LDG.E R19, desc[UR6][R14.64+0x4] ;  /* 0x000004060e137981 */ /* 0x000ee8000c1e1900 */
[----:B------:R-:W2:Y:S01]  /*3ab0*/  LDL R16, [R21+0x4] ;  /* 0x0000040015107983 */ /* 0x000ea20000100800 */
[----:B------:R-:W-:Y:S01]  /*3ac0*/  IADD3 R17, PT, PT, R17, 0x2, RZ ;  /* 0x0000000211117810 */ /* 0x000fe20007ffe0ff */
[----:B----4-:R-:W-:Y:S01]  /*3ad0*/  FADD R18, R18, -R13 ;  /* 0x8000000d12127221 */ /* 0x010fe20000000000 */
[----:B---3--:R-:W-:-:S03]  /*3ae0*/  FADD R23, R19, -R4 ;  /* 0x8000000413177221 */ /* 0x008fc60000000000 */
[C---:B-----5:R-:W-:Y:S01]  /*3af0*/  FMUL R19, R8.reuse, R18 ;  /* 0x0000001208137220 */ /* 0x060fe20000400000 */
[----:B------:R-:W-:-:S03]  /*3b00*/  FMUL R22, R8, R23 ;  /* 0x0000001708167220 */ /* 0x000fc60000400000 */
[----:B--2---:R-:W-:Y:S01]  /*3b10*/  FFMA R7, R18, R19, R7 ;  /* 0x0000001312077223 */ /* 0x004fe20000000007 */
[----:B------:R-:W-:-:S04]  /*3b20*/  FFMA R12, R23, R22, R16 ;  /* 0x00000016170c7223 */ /* 0x000fc80000000010 */
[----:B------:R1:W-:Y:S04]  /*3b30*/  STL [R21], R7 ;  /* 0x0000000715007387 */ /* 0x0003e80000100800 */
[----:B------:R1:W-:Y:S02]  /*3b40*/  STL [R21+0x4], R12 ;  /* 0x0000040c15007387 */ /* 0x0003e40000100800 */
.L_x_105:
[----:B------:R-:W-:Y:S05]  /*3b50*/  @P2 BRA `(.L_x_103) ;  /* 0x0000000000382947 */ /* 0x000fea0003800000 */
[----:B0123--:R-:W0:Y:S01]  /*3b60*/  LDC.64 R12, c[0x0][0x380] ;  /* 0x0000e000ff0c7b82 */ /* 0x00fe220000000a00 */
[-C--:B------:R-:W-:Y:S02]  /*3b70*/  IADD3 R7, PT, PT, R6, R17.reuse, RZ ;  /* 0x0000001106077210 */ /* 0x080fe40007ffe0ff */
[----:B------:R-:W-:-:S05]  /*3b80*/  IADD3 R15, PT, PT, R11, R17, RZ ;  /* 0x000000110b0f7210 */ /* 0x000fca0007ffe0ff */
[----:B------:R-:W1:Y:S01]  /*3b90*/  LDC.64 R4, c[0x0][0x390] ;  /* 0x0000e400ff047b82 */ /* 0x000e620000000a00 */
[----:B------:R-:W-:-:S05]  /*3ba0*/  LEA R17, R17, R26, 0x2 ;  /* 0x0000001a11117211 */ /* 0x000fca00078e10ff */
[----:B------:R-:W2:Y:S01]  /*3bb0*/  LDL R6, [R17] ;  /* 0x0000000011067983 */ /* 0x000ea20000100800 */
[----:B0-----:R-:W-:-:S06]  /*3bc0*/  IMAD.WIDE R12, R7, 0x4, R12 ;  /* 0x00000004070c7825 */ /* 0x001fcc00078e020c */
[----:B------:R-:W3:Y:S01]  /*3bd0*/  LDG.E R12, desc[UR6][R12.64] ;  /* 0x000000060c0c7981 */ /* 0x000ee2000c1e1900 */
[----:B-1----:R-:W-:-:S06]  /*3be0*/  IMAD.WIDE.U32 R4, R15, 0x4, R4 ;  /* 0x000000040f047825 */ /* 0x002fcc00078e0004 */
[----:B------:R-:W3:Y:S02]  /*3bf0*/  LDG.E R5, desc[UR6][R4.64] ;  /* 0x0000000604057981 */ /* 0x000ee4000c1e1900 */
[----:B---3--:R-:W-:-:S04]  /*3c00*/  FADD R7, R12, -R5 ;  /* 0x800000050c077221 */ /* 0x008fc80000000000 */
[----:B-----5:R-:W-:-:S04]  /*3c10*/  FMUL R8, R8, R7 ;  /* 0x0000000708087220 */ /* 0x020fc80000400000 */
[----:B--2---:R-:W-:-:S05]  /*3c20*/  FFMA R6, R7, R8, R6 ;  /* 0x0000000807067223 */ /* 0x004fca0000000006 */
[----:B------:R4:W-:Y:S02]  /*3c30*/  STL [R17], R6 ;  /* 0x0000000611007387 */ /* 0x0009e40000100800 */
.L_x_103:
[----:B------:R-:W0:Y:S01]  /*3c40*/  LDCU UR4, c[0x0][0x360] ;  /* 0x00006c00ff0477ac */ /* 0x000e220008000800 */
[----:B------:R-:W2:Y:S01]  /*3c50*/  LDCU UR5, c[0x0][0x3b0] ;  /* 0x00007600ff0577ac */ /* 0x000ea20008000800 */
[----:B0-----:R-:W-:-:S04]  /*3c60*/  IADD3 R20, PT, PT, R20, UR4, RZ ;  /* 0x0000000414147c10 */ /* 0x001fc8000fffe0ff */
[----:B--2---:R-:W-:-:S13]  /*3c70*/  ISETP.GE.AND P1, PT, R20, UR5, PT ;  /* 0x0000000514007c0c */ /* 0x004fda000bf26270 */
[----:B------:R-:W-:Y:S05]  /*3c80*/  @!P1 BRA `(.L_x_106) ;  /* 0xfffffff400449947 */ /* 0x000fea000383ffff */
.L_x_99:
[----:B-1----:R-:W0:Y:S02]  /*3c90*/  LDC R7, c[0x0][0x3b8] ;  /* 0x0000ee00ff077b82 */ /* 0x002e240000000800 */
[----:B0-----:R-:W-:-:S13]  /*3ca0*/  ISETP.GE.AND P0, PT, R7, 0x1, PT ;  /* 0x000000010700780c */ /* 0x001fda0003f06270 */
[----:B------:R-:W-:Y:S05]  /*3cb0*/  @!P0 BRA `(.L_x_100) ;  /* 0x00000010001c8947 */ /* 0x000fea0003800000 */
[C---:B------:R-:W-:Y:S01]  /*3cc0*/  IADD3 R4, PT, PT, R7.reuse, -0x1, RZ ;  /* 0xffffffff07047810 */ /* 0x040fe20007ffe0ff */
[----:B------:R-:W-:Y:S01]  /*3cd0*/  HFMA2 R5, -RZ, RZ, 0, 0 ;  /* 0x00000000ff057431 */ /* 0x000fe200000001ff */
[----:B----45:R-:W-:Y:S02]  /*3ce0*/  LOP3.LUT R8, R7, 0xf, RZ, 0xc0, !PT ;  /* 0x0000000f07087812 */ /* 0x030fe400078ec0ff */
[----:B------:R-:W-:-:S13]  /*3cf0*/  ISETP.GE.U32.AND P0, PT, R4, 0xf, PT ;  /* 0x0000000f0400780c */ /* 0x000fda0003f06070 */
[----:B------:R-:W-:Y:S05]  /*3d00*/  @!P0 BRA `(.L_x_107) ;  /* 0x0000000800088947 */ /* 0x000fea0003800000 */
[----:B------:R-:W0:Y:S01]  /*3d10*/  S2R R6, SR_CgaCtaId ;  /* 0x0000000000067919 */ /* 0x000e220000008800 */
[----:B------:R-:W1:Y:S01]  /*3d20*/  LDCU UR4, c[0x0][0x3b4] ;  /* 0x00007680ff0477ac */ /* 0x000e620008000800 */
[----:B------:R-:W-:Y:S01]  /*3d30*/  MOV R5, 0x400 ;  /* 0x0000040000057802 */ /* 0x000fe20000000f00 */
[----:B------:R-:W-:Y:S01]  /*3d40*/  BSSY B0, `(.L_x_107) ;  /* 0x000007e000007945 */ /* 0x000fe20003800000 */
[----:B-1----:R-:W-:-:S05]  /*3d50*/  IADD3 R4, PT, PT, R3, UR4, RZ ;  /* 0x0000000403047c10 */ /* 0x002fca000fffe0ff */
[----:B------:R-:W-:Y:S01]  /*3d60*/  IMAD R4, R4, R7, UR4 ;  /* 0x0000000404047e24 */ /* 0x000fe2000f8e0207 */
[----:B0-----:R-:W-:Y:S02]  /*3d70*/  LEA R9, R6, R5, 0x18 ;  /* 0x0000000506097211 */ /* 0x001fe400078ec0ff */
[----:B------:R-:W-:Y:S02]  /*3d80*/  LOP3.LUT R5, R7, 0x7ffffff0, RZ, 0xc0, !PT ;  /* 0x7ffffff007057812 */ /* 0x000fe400078ec0ff */
[----:B------:R-:W-:Y:S02]  /*3d90*/  LEA R4, R4, R9, 0x2 ;  /* 0x0000000904047211 */ /* 0x000fe400078e10ff */
[----:B------:R-:W-:Y:S02]  /*3da0*/  IADD3 R9, PT, PT, -R5, RZ, RZ ;  /* 0x000000ff05097210 */ /* 0x000fe40007ffe1ff */
[----:B------:R-:W-:-:S07]  /*3db0*/  IADD3 R4, PT, PT, R4, 0x20, RZ ;  /* 0x0000002004047810 */ /* 0x000fce0007ffe0ff */
.L_x_140:
[----:B------:R0:W5:Y:S01]  /*3dc0*/  LDL R11, [R0+-0x20] ;  /* 0xffffe000000b7983 */ /* 0x0001620000100800 */
[----:B------:R-:W-:Y:S05]  /*3dd0*/  YIELD ;  /* 0x0000000000007946 */ /* 0x000fea0003800000 */
[----:B------:R-:W-:Y:S01]  /*3de0*/  BSSY.RECONVERGENT B1, `(.L_x_108) ;  /* 0x0000005000017945 */ /* 0x000fe20003800200 */
.L_x_109:
[----:B------:R-:W1:Y:S02]  /*3df0*/  LDS R6, [R4+-0x20] ;  /* 0xffffe00004067984 */ /* 0x000e640000000800 */
[----:B-1---5:R-:W-:-:S05]  /*3e00*/  FADD R7, R11, R6 ;  /* 0x000000060b077221 */ /* 0x022fca0000000000 */
[----:B------:R-:W1:Y:S02]  /*3e10*/  ATOMS.CAST.SPIN P0, [R4+-0x20], R6, R7 ;  /* 0xffffe0060400758d */ /* 0x000e640001800007 */
[----:B-1----:R-:W-:Y:S05]  /*3e20*/  @!P0 BRA `(.L_x_109) ;  /* 0xfffffffc00f08947 */ /* 0x002fea000383ffff */
[----:B------:R-:W-:Y:S05]  /*3e30*/  BSYNC.RECONVERGENT B1 ;  /* 0x0000000000017941 */ /* 0x000fea0003800200 */
.L_x_108:
[----:B------:R1:W5:Y:S01]  /*3e40*/  LDL R11, [R0+-0x1c] ;  /* 0xffffe400000b7983 */ /* 0x0003620000100800 */
[----:B------:R-:W-:Y:S01]  /*3e50*/  BSSY.RECONVERGENT B1, `(.L_x_110) ;  /* 0x0000005000017945 */ /* 0x000fe20003800200 */
.L_x_111:
[----:B------:R-:W4:Y:S02]  /*3e60*/  LDS R6, [R4+-0x1c] ;  /* 0xffffe40004067984 */ /* 0x000f240000000800 */
[----:B----45:R-:W-:-:S05]  /*3e70*/  FADD R7, R11, R6 ;  /* 0x000000060b077221 */ /* 0x030fca0000000000 */
[----:B------:R-:W4:Y:S02]  /*3e80*/  ATOMS.CAST.SPIN P0, [R4+-0x1c], R6, R7 ;  /* 0xffffe4060400758d */ /* 0x000f240001800007 */
[----:B----4-:R-:W-:Y:S05]  /*3e90*/  @!P0 BRA `(.L_x_111) ;  /* 0xfffffffc00f08947 */ /* 0x010fea000383ffff */
[----:B------:R-:W-:Y:S05]  /*3ea0*/  BSYNC.RECONVERGENT B1 ;  /* 0x0000000000017941 */ /* 0x000fea0003800200 */
.L_x_110:
[----:B------:R4:W5:Y:S01]  /*3eb0*/  LDL R11, [R0+-0x18] ;  /* 0xffffe800000b7983 */ /* 0x0009620000100800 */
[----:B------:R-:W-:Y:S01]  /*3ec0*/  BSSY.RECONVERGENT B1, `(.L_x_112) ;  /* 0x0000005000017945 */ /* 0x000fe20003800200 */
.L_x_113:
[----:B------:R-:W0:Y:S02]  /*3ed0*/  LDS R6, [R4+-0x18] ;  /* 0xffffe80004067984 */ /* 0x000e240000000800 */
[----:B0----5:R-:W-:-:S05]  /*3ee0*/  FADD R7, R11, R6 ;  /* 0x000000060b077221 */ /* 0x021fca0000000000 */
[----:B------:R-:W0:Y:S02]  /*3ef0*/  ATOMS.CAST.SPIN P0, [R4+-0x18], R6, R7 ;  /* 0xffffe8060400758d */ /* 0x000e240001800007 */
[----:B0-----:R-:W-:Y:S05]  /*3f00*/  @!P0 BRA `(.L_x_113) ;  /* 0xfffffffc00f08947 */ /* 0x001fea000383ffff */
[----:B------:R-:W-:Y:S05]  /*3f10*/  BSYNC.RECONVERGENT B1 ;  /* 0x0000000000017941 */ /* 0x000fea0003800200 */
.L_x_112:
[----:B------:R0:W5:Y:S01]  /*3f20*/  LDL R11, [R0+-0x14] ;  /* 0xffffec00000b7983 */ /* 0x0001620000100800 */
[----:B------:R-:W-:Y:S01]  /*3f30*/  BSSY.RECONVERGENT B1, `(.L_x_114) ;  /* 0x0000005000017945 */ /* 0x000fe20003800200 */
.L_x_115:
[----:B------:R-:W1:Y:S02]  /*3f40*/  LDS R6, [R4+-0x14] ;  /* 0xffffec0004067984 */ /* 0x000e640000000800 */
[----:B-1---5:R-:W-:-:S05]  /*3f50*/  FADD R7, R11, R6 ;  /* 0x000000060b077221 */ /* 0x022fca0000000000 */
[----:B------:R-:W1:Y:S02]  /*3f60*/  ATOMS.CAST.SPIN P0, [R4+-0x14], R6, R7 ;  /* 0xffffec060400758d */ /* 0x000e640001800007 */
[----:B-1----:R-:W-:Y:S05]  /*3f70*/  @!P0 BRA `(.L_x_115) ;  /* 0xfffffffc00f08947 */ /* 0x002fea000383ffff */
[----:B------:R-:W-:Y:S05]  /*3f80*/  BSYNC.RECONVERGENT B1 ;  /* 0x0000000000017941 */ /* 0x000fea0003800200 */
.L_x_114:
[----:B------:R1:W5:Y:S01]  /*3f90*/  LDL R11, [R0+-0x10] ;  /* 0xfffff000000b7983 */ /* 0x0003620000100800 */
[----:B------:R-:W-:Y:S01]  /*3fa0*/  BSSY.RECONVERGENT B1, `(.L_x_116) ;  /* 0x0000005000017945 */ /* 0x000fe20003800200 */
.L_x_117:
[----:B------:R-:W0:Y:S02]  /*3fb0*/  LDS R6, [R4+-0x10] ;  /* 0xfffff00004067984 */ /* 0x000e240000000800 */
[----:B0----5:R-:W-:-:S05]  /*3fc0*/  FADD R7, R11, R6 ;  /* 0x000000060b077221 */ /* 0x021fca0000000000 */
[----:B------:R-:W0:Y:S02]  /*3fd0*/  ATOMS.CAST.SPIN P0, [R4+-0x10], R6, R7 ;  /* 0xfffff0060400758d */ /* 0x000e240001800007 */
[----:B0-----:R-:W-:Y:S05]  /*3fe0*/  @!P0 BRA `(.L_x_117) ;  /* 0xfffffffc00f08947 */ /* 0x001fea000383ffff */
[----:B------:R-:W-:Y:S05]  /*3ff0*/  BSYNC.RECONVERGENT B1 ;  /* 0x0000000000017941 */ /* 0x000fea0003800200 */
.L_x_116:
[----:B------:R0:W5:Y:S01]  /*4000*/  LDL R11, [R0+-0xc] ;  /* 0xfffff400000b7983 */ /* 0x0001620000100800 */
[----:B------:R-:W-:Y:S01]  /*4010*/  BSSY.RECONVERGENT B1, `(.L_x_118) ;  /* 0x0000005000017945 */ /* 0x000fe20003800200 */
.L_x_119:
[----:B------:R-:W1:Y:S02]  /*4020*/  LDS R6, [R4+-0xc] ;  /* 0xfffff40004067984 */ /* 0x000e640000000800 */
[----:B-1---5:R-:W-:-:S05]  /*4030*/  FADD R7, R11, R6 ;  /* 0x000000060b077221 */ /* 0x022fca0000000000 */
[----:B------:R-:W1:Y:S02]  /*4040*/  ATOMS.CAST.SPIN P0, [R4+-0xc], R6, R7 ;  /* 0xfffff4060400758d */ /* 0x000e640001800007 */
[----:B-1----:R-:W-:Y:S05]  /*4050*/  @!P0 BRA `(.L_x_119) ;  /* 0xfffffffc00f08947 */ /* 0x002fea000383ffff */
[----:B------:R-:W-:Y:S05]  /*4060*/  BSYNC.RECONVERGENT B1 ;  /* 0x0000000000017941 */ /* 0x000fea0003800200 */
.L_x_118:
[----:B------:R1:W5:Y:S01]  /*4070*/  LDL R11, [R0+-0x8] ;  /* 0xfffff800000b7983 */ /* 0x0003620000100800 */
[----:B------:R-:W-:Y:S01]  /*4080*/  BSSY.RECONVERGENT B1, `(.L_x_120) ;  /* 0x0000005000017945 */ /* 0x000fe20003800200 */
.L_x_121:
[----:B------:R-:W0:Y:S02]  /*4090*/  LDS R6, [R4+-0x8] ;  /* 0xfffff80004067984 */ /* 0x000e240000000800 */
[----:B0----5:R-:W-:-:S05]  /*40a0*/  FADD R7, R11, R6 ;  /* 0x000000060b077221 */ /* 0x021fca0000000000 */
[----:B------:R-:W0:Y:S02]  /*40b0*/  ATOMS.CAST.SPIN P0, [R4+-0x8], R6, R7 ;  /* 0xfffff8060400758d */ /* 0x000e240001800007 */
[----:B0-----:R-:W-:Y:S05]  /*40c0*/  @!P0 BRA `(.L_x_121) ;  /* 0xfffffffc00f08947 */ /* 0x001fea000383ffff */
[----:B------:R-:W-:Y:S05]  /*40d0*/  BSYNC.RECONVERGENT B1 ;  /* 0x0000000000017941 */ /* 0x000fea0003800200 */
.L_x_120:
[----:B------:R0:W5:Y:S01]  /*40e0*/  LDL R11, [R0+-0x4] ;  /* 0xfffffc00000b7983 */ /* 0x0001620000100800 */
[----:B------:R-:W-:Y:S01]  /*40f0*/  BSSY.RECONVERGENT B1, `(.L_x_122) ;  /* 0x0000005000017945 */ /* 0x000fe20003800200 */
.L_x_123:
[----:B------:R-:W1:Y:S02]  /*4100*/  LDS R6, [R4+-0x4] ;  /* 0xfffffc0004067984 */ /* 0x000e640000000800 */
[----:B-1---5:R-:W-:-:S05]  /*4110*/  FADD R7, R11, R6 ;  /* 0x000000060b077221 */ /* 0x022fca0000000000 */
[----:B------:R-:W1:Y:S02]  /*4120*/  ATOMS.CAST.SPIN P0, [R4+-0x4], R6, R7 ;  /* 0xfffffc060400758d */ /* 0x000e640001800007 */
[----:B-1----:R-:W-:Y:S05]  /*4130*/  @!P0 BRA `(.L_x_123) ;  /* 0xfffffffc00f08947 */ /* 0x002fea000383ffff */
[----:B------:R-:W-:Y:S05]  /*4140*/  BSYNC.RECONVERGENT B1 ;  /* 0x0000000000017941 */ /* 0x000fea0003800200 */
.L_x_122:
[----:B------:R1:W5:Y:S01]  /*4150*/  LDL R11, [R0] ;  /* 0x00000000000b7983 */ /* 0x0003620000100800 */
[----:B------:R-:W-:Y:S01]  /*4160*/  BSSY.RECONVERGENT B1, `(.L_x_124) ;  /* 0x0000005000017945 */ /* 0x000fe20003800200 */
.L_x_125:
[----:B------:R-:W0:Y:S02]  /*4170*/  LDS R6, [R4] ;  /* 0x0000000004067984 */ /* 0x000e240000000800 */
[----:B0----5:R-:W-:-:S05]  /*4180*/  FADD R7, R11, R6 ;  /* 0x000000060b077221 */ /* 0x021fca0000000000 */
[----:B------:R-:W0:Y:S02]  /*4190*/  ATOMS.CAST.SPIN P0, [R4], R6, R7 ;  /* 0x000000060400758d */ /* 0x000e240001800007 */
[----:B0-----:R-:W-:Y:S05]  /*41a0*/  @!P0 BRA `(.L_x_125) ;  /* 0xfffffffc00f08947 */ /* 0x001fea000383ffff */
[----:B------:R-:W-:Y:S05]  /*41b0*/  BSYNC.RECONVERGENT B1 ;  /* 0x0000000000017941 */ /* 0x000fea0003800200 */
.L_x_124:
[----:B------:R0:W5:Y:S01]  /*41c0*/  LDL R11, [R0+0x4] ;  /* 0x00000400000b7983 */ /* 0x0001620000100800 */
[----:B------:R-:W-:Y:S01]  /*41d0*/  BSSY.RECONVERGENT B1, `(.L_x_126) ;  /* 0x0000005000017945 */ /* 0x000fe20003800200 */
.L_x_127:
[----:B------:R-:W1:Y:S02]  /*41e0*/  LDS R6, [R4+0x4] ;  /* 0x0000040004067984 */ /* 0x000e640000000800 */
[----:B-1---5:R-:W-:-:S05]  /*41f0*/  FADD R7, R11, R6 ;  /* 0x000000060b077221 */ /* 0x022fca0000000000 */
[----:B------:R-:W1:Y:S02]  /*4200*/  ATOMS.CAST.SPIN P0, [R4+0x4], R6, R7 ;  /* 0x000004060400758d */ /* 0x000e640001800007 */
[----:B-1----:R-:W-:Y:S05]  /*4210*/  @!P0 BRA `(.L_x_127) ;  /* 0xfffffffc00f08947 */ /* 0x002fea000383ffff */
[----:B------:R-:W-:Y:S05]  /*4220*/  BSYNC.RECONVERGENT B1 ;  /* 0x0000000000017941 */ /* 0x000fea0003800200 */
.L_x_126:
[----:B------:R1:W5:Y:S01]  /*4230*/  LDL R11, [R0+0x8] ;  /* 0x00000800000b7983 */ /* 0x0003620000100800 */
[----:B------:R-:W-:Y:S01]  /*4240*/  BSSY.RECONVERGENT B1, `(.L_x_128) ;  /* 0x0000005000017945 */ /* 0x000fe20003800200 */
.L_x_129:
[----:B------:R-:W0:Y:S02]  /*4250*/  LDS R6, [R4+0x8] ;  /* 0x0000080004067984 */ /* 0x000e240000000800 */
[----:B0----5:R-:W-:-:S05]  /*4260*/  FADD R7, R11, R6 ;  /* 0x000000060b077221 */ /* 0x021fca0000000000 */
[----:B------:R-:W0:Y:S02]  /*4270*/  ATOMS.CAST.SPIN P0, [R4+0x8], R6, R7 ;  /* 0x000008060400758d */ /* 0x000e240001800007 */
[----:B0-----:R-:W-:Y:S05]  /*4280*/  @!P0 BRA `(.L_x_129) ;  /* 0xfffffffc00f08947 */ /* 0x001fea000383ffff */
[----:B------:R-:W-:Y:S05]  /*4290*/  BSYNC.RECONVERGENT B1 ;  /* 0x0000000000017941 */ /* 0x000fea0003800200 */
.L_x_128:
[----:B------:R0:W5:Y:S01]  /*42a0*/  LDL R11, [R0+0xc] ;  /* 0x00000c00000b7983 */ /* 0x0001620000100800 */
[----:B------:R-:W-:Y:S01]  /*42b0*/  BSSY.RECONVERGENT B1, `(.L_x_130) ;  /* 0x0000005000017945 */ /* 0x000fe20003800200 */
.L_x_131:
[----:B------:R-:W1:Y:S02]  /*42c0*/  LDS R6, [R4+0xc] ;  /* 0x00000c0004067984 */ /* 0x000e640000000800 */
[----:B-1---5:R-:W-:-:S05]  /*42d0*/  FADD R7, R11, R6 ;  /* 0x000000060b077221 */ /* 0x022fca0000000000 */
[----:B------:R-:W1:Y:S02]  /*42e0*/  ATOMS.CAST.SPIN P0, [R4+0xc], R6, R7 ;  /* 0x00000c060400758d */ /* 0x000e640001800007 */
[----:B-1----:R-:W-:Y:S05]  /*42f0*/  @!P0 BRA `(.L_x_131) ;  /* 0xfffffffc00f08947 */ /* 0x002fea000383ffff */
[----:B------:R-:W-:Y:S05]  /*4300*/  BSYNC.RECONVERGENT B1 ;  /* 0x0000000000017941 */ /* 0x000fea0003800200 */
.L_x_130:
[----:B------:R1:W5:Y:S01]  /*4310*/  LDL R11, [R0+0x10] ;  /* 0x00001000000b7983 */ /* 0x0003620000100800 */
[----:B------:R-:W-:Y:S01]  /*4320*/  BSSY.RECONVERGENT B1, `(.L_x_132) ;  /* 0x0000005000017945 */ /* 0x000fe20003800200 */
.L_x_133:
[----:B------:R-:W0:Y:S02]  /*4330*/  LDS R6, [R4+0x10] ;  /* 0x0000100004067984 */ /* 0x000e240000000800 */
[----:B0----5:R-:W-:-:S05]  /*4340*/  FADD R7, R11, R6 ;  /* 0x000000060b077221 */ /* 0x021fca0000000000 */
[----:B------:R-:W0:Y:S02]  /*4350*/  ATOMS.CAST.SPIN P0, [R4+0x10], R6, R7 ;  /* 0x000010060400758d */ /* 0x000e240001800007 */
[----:B0-----:R-:W-:Y:S05]  /*4360*/  @!P0 BRA `(.L_x_133) ;  /* 0xfffffffc00f08947 */ /* 0x001fea000383ffff */
[----:B------:R-:W-:Y:S05]  /*4370*/  BSYNC.RECONVERGENT B1 ;  /* 0x0000000000017941 */ /* 0x000fea0003800200 */
.L_x_132:
[----:B------:R0:W5:Y:S01]  /*4380*/  LDL R11, [R0+0x14] ;  /* 0x00001400000b7983 */ /* 0x0001620000100800 */
[----:B------:R-:W-:Y:S01]  /*4390*/  BSSY.RECONVERGENT B1, `(.L_x_134) ;  /* 0x0000005000017945 */ /* 0x000fe20003800200 */
.L_x_135:
[----:B------:R-:W1:Y:S02]  /*43a0*/  LDS R6, [R4+0x14] ;  /* 0x0000140004067984 */ /* 0x000e640000000800 */
[----:B-1---5:R-:W-:-:S05]  /*43b0*/  FADD R7, R11, R6 ;  /* 0x000000060b077221 */ /* 0x022fca0000000000 */
[----:B------:R-:W1:Y:S02]  /*43c0*/  ATOMS.CAST.SPIN P0, [R4+0x14], R6, R7 ;  /* 0x000014060400758d */ /* 0x000e640001800007 */
[----:B-1----:R-:W-:Y:S05]  /*43d0*/  @!P0 BRA `(.L_x_135) ;  /* 0xfffffffc00f08947 */ /* 0x002fea000383ffff */
[----:B------:R-:W-:Y:S05]  /*43e0*/  BSYNC.RECONVERGENT B1 ;  /* 0x0000000000017941 */ /* 0x000fea0003800200 */
.L_x_134:
[----:B------:R1:W5:Y:S01]  /*43f0*/  LDL R11, [R0+0x18] ;  /* 0x00001800000b7983 */ /* 0x0003620000100800 */
[----:B------:R-:W-:Y:S01]  /*4400*/  BSSY.RECONVERGENT B1, `(.L_x_136) ;  /* 0x0000005000017945 */ /* 0x000fe20003800200 */
.L_x_137:
[----:B------:R-:W0:Y:S02]  /*4410*/  LDS R6, [R4+0x18] ;  /* 0x0000180004067984 */ /* 0x000e240000000800 */
[----:B0----5:R-:W-:-:S05]  /*4420*/  FADD R7, R11, R6 ;  /* 0x000000060b077221 */ /* 0x021fca0000000000 */
[----:B------:R-:W0:Y:S02]  /*4430*/  ATOMS.CAST.SPIN P0, [R4+0x18], R6, R7 ;  /* 0x000018060400758d */ /* 0x000e240001800007 */
[----:B0-----:R-:W-:Y:S05]  /*4440*/  @!P0 BRA `(.L_x_137) ;  /* 0xfffffffc00f08947 */ /* 0x001fea000383ffff */
[----:B------:R-:W-:Y:S05]  /*4450*/  BSYNC.RECONVERGENT B1 ;  /* 0x0000000000017941 */ /* 0x000fea0003800200 */
.L_x_136:
[----:B------:R0:W5:Y:S01]  /*4460*/  LDL R11, [R0+0x1c] ;  /* 0x00001c00000b7983 */ /* 0x0001620000100800 */
[----:B------:R-:W-:Y:S01]  /*4470*/  BSSY.RECONVERGENT B1, `(.L_x_138) ;  /* 0x0000005000017945 */ /* 0x000fe20003800200 */
.L_x_139:
[----:B------:R-:W1:Y:S02]  /*4480*/  LDS R6, [R4+0x1c] ;  /* 0x00001c0004067984 */ /* 0x000e640000000800 */
[----:B-1---5:R-:W-:-:S05]  /*4490*/  FADD R7, R11, R6 ;  /* 0x000000060b077221 */ /* 0x022fca0000000000 */
[----:B------:R-:W1:Y:S02]  /*44a0*/  ATOMS.CAST.SPIN P0, [R4+0x1c], R6, R7 ;  /* 0x00001c060400758d */ /* 0x000e640001800007 */
[----:B-1----:R-:W-:Y:S05]  /*44b0*/  @!P0 BRA `(.L_x_139) ;  /* 0xfffffffc00f08947 */ /* 0x002fea000383ffff */
[----:B------:R-:W-:Y:S05]  /*44c0*/  BSYNC.RECONVERGENT B1 ;  /* 0x0000000000017941 */ /* 0x000fea0003800200 */
.L_x_138:
[----:B------:R-:W-:Y:S02]  /*44d0*/  IADD3 R9, PT, PT, R9, 0x10, RZ ;  /* 0x0000001009097810 */ /* 0x000fe40007ffe0ff */
[----:B0---4-:R-:W-:Y:S02]  /*44e0*/  IADD3 R0, PT, PT, R0, 0x40, RZ ;  /* 0x0000004000007810 */ /* 0x011fe40007ffe0ff */
[----:B------:R-:W-:Y:S02]  /*44f0*/  ISETP.NE.AND P0, PT, R9, RZ, PT ;  /* 0x000000ff0900720c */ /* 0x000fe40003f05270 */
[----:B------:R-:W-:-:S11]  /*4500*/  IADD3 R4, PT, PT, R4, 0x40, RZ ;  /* 0x0000004004047810 */ /* 0x000fd60007ffe0ff */
[----:B------:R-:W-:Y:S05]  /*4510*/  @P0 BRA `(.L_x_140) ;  /* 0xfffffff800280947 */ /* 0x000fea000383ffff */
[----:B------:R-:W-:Y:S05]  /*4520*/  BSYNC B0 ;  /* 0x0000000000007941 */ /* 0x000fea0003800000 */
.L_x_107:
[----:B------:R-:W-:-:S13]  /*4530*/  ISETP.NE.AND P0, PT, R8, RZ, PT ;  /* 0x000000ff0800720c */ /* 0x000fda0003f05270 */
[----:B------:R-:W-:Y:S05]  /*4540*/  @!P0 BRA `(.L_x_100) ;  /* 0x0000000400f88947 */ /* 0x000fea0003800000 */
[----:B------:R-:W0:Y:S01]  /*4550*/  LDC R0, c[0x0][0x3b8] ;  /* 0x0000ee00ff007b82 */ /* 0x000e220000000800 */
[----:B------:R-:W-:Y:S02]  /*4560*/  ISETP.GE.U32.AND P0, PT, R8, 0x8, PT ;  /* 0x000000080800780c */ /* 0x000fe40003f06070 */
[----:B0-----:R-:W-:-:S11]  /*4570*/  LOP3.LUT R10, R0, 0x7, RZ, 0xc0, !PT ;  /* 0x00000007000a7812 */ /* 0x001fd600078ec0ff */
[----:B------:R-:W-:Y:S05]  /*4580*/  @!P0 BRA `(.L_x_141) ;  /* 0x0000000000f08947 */ /* 0x000fea0003800000 */
[----:B------:R-:W-:-:S05]  /*4590*/  LEA R6, R5, R26, 0x2 ;  /* 0x0000001a05067211 */ /* 0x000fca00078e10ff */
[----:B------:R0:W5:Y:S01]  /*45a0*/  LDL R7, [R6] ;  /* 0x0000000006077983 */ /* 0x0001620000100800 */
[----:B------:R-:W-:Y:S01]  /*45b0*/  IMAD R4, R3, R0, R5 ;  /* 0x0000000003047224 */ /* 0x000fe200078e0205 */
[----:B------:R-:W-:Y:S04]  /*45c0*/  BSSY.RECONVERGENT B0, `(.L_x_142) ;  /* 0x0000006000007945 */ /* 0x000fe80003800200 */
[----:B------:R-:W-:-:S07]  /*45d0*/  LEA R4, R4, R25, 0x2 ;  /* 0x0000001904047211 */ /* 0x000fce00078e10ff */
.L_x_143:
[----:B------:R-:W1:Y:S02]  /*45e0*/  LDS R8, [R4] ;  /* 0x0000000004087984 */ /* 0x000e640000000800 */
[----:B-1---5:R-:W-:-:S05]  /*45f0*/  FADD R9, R7, R8 ;  /* 0x0000000807097221 */ /* 0x022fca0000000000 */
[----:B------:R-:W1:Y:S02]  /*4600*/  ATOMS.CAST.SPIN P0, [R4], R8, R9 ;  /* 0x000000080400758d */ /* 0x000e640001800009 */
[----:B-1----:R-:W-:Y:S05]  /*4610*/  @!P0 BRA `(.L_x_143) ;  /* 0xfffffffc00f08947 */ /* 0x002fea000383ffff */
[----:B------:R-:W-:Y:S05]  /*4620*/  BSYNC.RECONVERGENT B0 ;  /* 0x0000000000007941 */ /* 0x000fea0003800200 */
.L_x_142:
[----:B------:R1:W5:Y:S01]  /*4630*/  LDL R7, [R6+0x4] ;  /* 0x0000040006077983 */ /* 0x0003620000100800 */
[----:B------:R-:W-:Y:S01]  /*4640*/  BSSY.RECONVERGENT B0, `(.L_x_144) ;  /* 0x0000005000007945 */ /* 0x000fe20003800200 */
.L_x_145:
[----:B------:R-:W4:Y:S02]  /*4650*/  LDS R8, [R4+0x4] ;  /* 0x0000040004087984 */ /* 0x000f240000000800 */
[----:B----45:R-:W-:-:S05]  /*4660*/  FADD R9, R7, R8 ;  /* 0x0000000807097221 */ /* 0x030fca0000000000 */
[----:B------:R-:W4:Y:S02]  /*4670*/  ATOMS.CAST.SPIN P0, [R4+0x4], R8, R9 ;  /* 0x000004080400758d */ /* 0x000f240001800009 */
[----:B----4-:R-:W-:Y:S05]  /*4680*/  @!P0 BRA `(.L_x_145) ;  /* 0xfffffffc00f08947 */ /* 0x010fea000383ffff */
[----:B------:R-:W-:Y:S05]  /*4690*/  BSYNC.RECONVERGENT B0 ;  /* 0x0000000000007941 */ /* 0x000fea0003800200 */
.L_x_144:
[----:B------:R4:W5:Y:S01]  /*46a0*/  LDL R7, [R6+0x8] ;  /* 0x0000080006077983 */ /* 0x0009620000100800 */
[----:B------:R-:W-:Y:S01]  /*46b0*/  BSSY.RECONVERGENT B0, `(.L_x_146) ;  /* 0x0000005000007945 */ /* 0x000fe20003800200 */
.L_x_147:
[----:B------:R-:W0:Y:S02]  /*46c0*/  LDS R8, [R4+0x8] ;  /* 0x0000080004087984 */ /* 0x000e240000000800 */
[----:B0----5:R-:W-:-:S05]  /*46d0*/  FADD R9, R7, R8 ;  /* 0x0000000807097221 */ /* 0x021fca0000000000 */
[----:B------:R-:W0:Y:S02]  /*46e0*/  ATOMS.CAST.SPIN P0, [R4+0x8], R8, R9 ;  /* 0x000008080400758d */ /* 0x000e240001800009 */
[----:B0-----:R-:W-:Y:S05]  /*46f0*/  @!P0 BRA `(.L_x_147) ;  /* 0xfffffffc00f08947 */ /* 0x001fea000383ffff */
[----:B------:R-:W-:Y:S05]  /*4700*/  BSYNC.RECONVERGENT B0 ;  /* 0x0000000000007941 */ /* 0x000fea0003800200 */
.L_x_146:
[----:B------:R0:W5:Y:S01]  /*4710*/  LDL R7, [R6+0xc] ;  /* 0x00000c0006077983 */ /* 0x0001620000100800 */
[----:B------:R-:W-:Y:S01]  /*4720*/  BSSY.RECONVERGENT B0, `(.L_x_148) ;  /* 0x0000005000007945 */ /* 0x000fe20003800200 */
.L_x_149:
[----:B------:R-:W1:Y:S02]  /*4730*/  LDS R8, [R4+0xc] ;  /* 0x00000c0004087984 */ /* 0x000e640000000800 */
[----:B-1---5:R-:W-:-:S05]  /*4740*/  FADD R9, R7, R8 ;  /* 0x0000000807097221 */ /* 0x022fca0000000000 */
[----:B------:R-:W1:Y:S02]  /*4750*/  ATOMS.CAST.SPIN P0, [R4+0xc], R8, R9 ;  /* 0x00000c080400758d */ /* 0x000e640001800009 */
[----:B-1----:R-:W-:Y:S05]  /*4760*/  @!P0 BRA `(.L_x_149) ;  /* 0xfffffffc00f08947 */ /* 0x002fea000383ffff */
[----:B------:R-:W-:Y:S05]  /*4770*/  BSYNC.RECONVERGENT B0 ;  /* 0x0000000000007941 */ /* 0x000fea0003800200 */
.L_x_148:
[----:B------:R1:W5:Y:S01]  /*4780*/  LDL R7, [R6+0x10] ;  /* 0x0000100006077983 */ /* 0x0003620000100800 */
[----:B------:R-:W-:Y:S01]  /*4790*/  BSSY.RECONVERGENT B0, `(.L_x_150) ;  /* 0x0000005000007945 */ /* 0x000fe20003800200 */
.L_x_151:
[----:B------:R-:W0:Y:S02]  /*47a0*/  LDS R8, [R4+0x10] ;  /* 0x0000100004087984 */ /* 0x000e240000000800 */
[----:B0----5:R-:W-:-:S05]  /*47b0*/  FADD R9, R7, R8 ;  /* 0x0000000807097221 */ /* 0x021fca0000000000 */
[----:B------:R-:W0:Y:S02]  /*47c0*/  ATOMS.CAST.SPIN P0, [R4+0x10], R8, R9 ;  /* 0x000010080400758d */ /* 0x000e240001800009 */
[----:B0-----:R-:W-:Y:S05]  /*47d0*/  @!P0 BRA `(.L_x_151) ;  /* 0xfffffffc00f08947 */ /* 0x001fea000383ffff */
[----:B------:R-:W-:Y:S05]  /*47e0*/  BSYNC.RECONVERGENT B0 ;  /* 0x0000000000007941 */ /* 0x000fea0003800200 */
.L_x_150:
[----:B------:R0:W5:Y:S01]  /*47f0*/  LDL R7, [R6+0x14] ;  /* 0x0000140006077983 */ /* 0x0001620000100800 */
[----:B------:R-:W-:Y:S01]  /*4800*/  BSSY.RECONVERGENT B0, `(.L_x_152) ;  /* 0x0000005000007945 */ /* 0x000fe20003800200 */
.L_x_153:
[----:B------:R-:W1:Y:S02]  /*4810*/  LDS R8, [R4+0x14] ;  /* 0x0000140004087984 */ /* 0x000e640000000800 */
[----:B-1---5:R-:W-:-:S05]  /*4820*/  FADD R9, R7, R8 ;  /* 0x0000000807097221 */ /* 0x022fca0000000000 */
[----:B------:R-:W1:Y:S02]  /*4830*/  ATOMS.CAST.SPIN P0, [R4+0x14], R8, R9 ;  /* 0x000014080400758d */ /* 0x000e640001800009 */
[----:B-1----:R-:W-:Y:S05]  /*4840*/  @!P0 BRA `(.L_x_153) ;  /* 0xfffffffc00f08947 */ /* 0x002fea000383ffff */
[----:B------:R-:W-:Y:S05]  /*4850*/  BSYNC.RECONVERGENT B0 ;  /* 0x0000000000007941 */ /* 0x000fea0003800200 */
.L_x_152:
[----:B------:R1:W5:Y:S01]  /*4860*/  LDL R7, [R6+0x18] ;  /* 0x0000180006077983 */ /* 0x0003620000100800 */
[----:B------:R-:W-:Y:S01]  /*4870*/  BSSY.RECONVERGENT B0, `(.L_x_154) ;  /* 0x0000005000007945 */ /* 0x000fe20003800200 */
.L_x_155:
[----:B------:R-:W0:Y:S02]  /*4880*/  LDS R8, [R4+0x18] ;  /* 0x0000180004087984 */ /* 0x000e240000000800 */
[----:B0----5:R-:W-:-:S05]  /*4890*/  FADD R9, R7, R8 ;  /* 0x0000000807097221 */ /* 0x021fca0000000000 */
[----:B------:R-:W0:Y:S02]  /*48a0*/  ATOMS.CAST.SPIN P0, [R4+0x18], R8, R9 ;  /* 0x000018080400758d */ /* 0x000e240001800009 */
[----:B0-----:R-:W-:Y:S05]  /*48b0*/  @!P0 BRA `(.L_x_155) ;  /* 0xfffffffc00f08947 */ /* 0x001fea000383ffff */
[----:B------:R-:W-:Y:S05]  /*48c0*/  BSYNC.RECONVERGENT B0 ;  /* 0x0000000000007941 */ /* 0x000fea0003800200 */
.L_x_154:
[----:B------:R0:W5:Y:S01]  /*48d0*/  LDL R9, [R6+0x1c] ;  /* 0x00001c0006097983 */ /* 0x0001620000100800 */
[----:B------:R-:W-:Y:S01]  /*48e0*/  BSSY.RECONVERGENT B0, `(.L_x_156) ;  /* 0x0000005000007945 */ /* 0x000fe20003800200 */
.L_x_157:
[----:B01--4-:R-:W0:Y:S02]  /*48f0*/  LDS R6, [R4+0x1c] ;  /* 0x00001c0004067984 */ /* 0x013e240000000800 */
[----:B0----5:R-:W-:-:S05]  /*4900*/  FADD R7, R9, R6 ;  /* 0x0000000609077221 */ /* 0x021fca0000000000 */
[----:B------:R-:W0:Y:S02]  /*4910*/  ATOMS.CAST.SPIN P0, [R4+0x1c], R6, R7 ;  /* 0x00001c060400758d */ /* 0x000e240001800007 */
[----:B0-----:R-:W-:Y:S05]  /*4920*/  @!P0 BRA `(.L_x_157) ;  /* 0xfffffffc00f08947 */ /* 0x001fea000383ffff */
[----:B------:R-:W-:Y:S05]  /*4930*/  BSYNC.RECONVERGENT B0 ;  /* 0x0000000000007941 */ /* 0x000fea0003800200 */
.L_x_156:
[----:B------:R-:W-:-:S07]  /*4940*/  IADD3 R5, PT, PT, R5, 0x8, RZ ;  /* 0x0000000805057810 */ /* 0x000fce0007ffe0ff */
.L_x_141:
        /* <DEDUP_REMOVED lines=9> */
[----:B------:R-:W-:-:S07]  /*49e0*/  LEA R8, R6, R25, 0x2 ;  /* 0x0000001906087211 */ /* 0x000fce00078e10ff */
.L_x_160:
[----:B------:R-:W1:Y:S02]  /*49f0*/  LDS R6, [R8] ;  /* 0x0000000008067984 */ /* 0x000e640000000800 */
[----:B-1---5:R-:W-:-:S05]  /*4a00*/  FADD R7, R9, R6 ;  /* 0x0000000609077221 */ /* 0x022fca0000000000 */
[----:B------:R-:W1:Y:S02]  /*4a10*/  ATOMS.CAST.SPIN P0, [R8], R6, R7 ;  /* 0x000000060800758d */ /* 0x000e640001800007 */
[----:B-1----:R-:W-:Y:S05]  /*4a20*/  @!P0 BRA `(.L_x_160) ;  /* 0xfffffffc00f08947 */ /* 0x002fea000383ffff */
[----:B------:R-:W-:Y:S05]  /*4a30*/  BSYNC.RECONVERGENT B0 ;  /* 0x0000000000007941 */ /* 0x000fea0003800200 */
.L_x_159:
[----:B------:R1:W5:Y:S01]  /*4a40*/  LDL R9, [R10+0x4] ;  /* 0x000004000a097983 */ /* 0x0003620000100800 */
[----:B------:R-:W-:Y:S01]  /*4a50*/  BSSY.RECONVERGENT B0, `(.L_x_161) ;  /* 0x0000005000007945 */ /* 0x000fe20003800200 */
.L_x_162:
[----:B------:R-:W4:Y:S02]  /*4a60*/  LDS R6, [R8+0x4] ;  /* 0x0000040008067984 */ /* 0x000f240000000800 */
[----:B----45:R-:W-:-:S05]  /*4a70*/  FADD R7, R9, R6 ;  /* 0x0000000609077221 */ /* 0x030fca0000000000 */
[----:B------:R-:W4:Y:S02]  /*4a80*/  ATOMS.CAST.SPIN P0, [R8+0x4], R6, R7 ;  /* 0x000004060800758d */ /* 0x000f240001800007 */
[----:B----4-:R-:W-:Y:S05]  /*4a90*/  @!P0 BRA `(.L_x_162) ;  /* 0xfffffffc00f08947 */ /* 0x010fea000383ffff */
[----:B------:R-:W-:Y:S05]  /*4aa0*/  BSYNC.RECONVERGENT B0 ;  /* 0x0000000000007941 */ /* 0x000fea0003800200 */
.L_x_161:
[----:B------:R4:W5:Y:S01]  /*4ab0*/  LDL R9, [R10+0x8] ;  /* 0x000008000a097983 */ /* 0x0009620000100800 */
[----:B------:R-:W-:Y:S01]  /*4ac0*/  BSSY.RECONVERGENT B0, `(.L_x_163) ;  /* 0x0000005000007945 */ /* 0x000fe20003800200 */
.L_x_164:
[----:B------:R-:W0:Y:S02]  /*4ad0*/  LDS R6, [R8+0x8] ;  /* 0x0000080008067984 */ /* 0x000e240000000800 */
[----:B0----5:R-:W-:-:S05]  /*4ae0*/  FADD R7, R9, R6 ;  /* 0x0000000609077221 */ /* 0x021fca0000000000 */
[----:B------:R-:W0:Y:S02]  /*4af0*/  ATOMS.CAST.SPIN P0, [R8+0x8], R6, R7 ;  /* 0x000008060800758d */ /* 0x000e240001800007 */
[----:B0-----:R-:W-:Y:S05]  /*4b00*/  @!P0 BRA `(.L_x_164) ;  /* 0xfffffffc00f08947 */ /* 0x001fea000383ffff */
[----:B------:R-:W-:Y:S05]  /*4b10*/  BSYNC.RECONVERGENT B0 ;  /* 0x0000000000007941 */ /* 0x000fea0003800200 */
.L_x_163:
[----:B------:R0:W5:Y:S01]  /*4b20*/  LDL R9, [R10+0xc] ;  /* 0x00000c000a097983 */ /* 0x0001620000100800 */
[----:B------:R-:W-:Y:S01]  /*4b30*/  BSSY.RECONVERGENT B0, `(.L_x_165) ;  /* 0x0000005000007945 */ /* 0x000fe20003800200 */
.L_x_166:
[----:B------:R-:W1:Y:S02]  /*4b40*/  LDS R6, [R8+0xc] ;  /* 0x00000c0008067984 */ /* 0x000e640000000800 */
[----:B-1---5:R-:W-:-:S05]  /*4b50*/  FADD R7, R9, R6 ;  /* 0x0000000609077221 */ /* 0x022fca0000000000 */
[----:B------:R-:W1:Y:S02]  /*4b60*/  ATOMS.CAST.SPIN P0, [R8+0xc], R6, R7 ;  /* 0x00000c060800758d */ /* 0x000e640001800007 */
[----:B-1----:R-:W-:Y:S05]  /*4b70*/  @!P0 BRA `(.L_x_166) ;  /* 0xfffffffc00f08947 */ /* 0x002fea000383ffff */
[----:B------:R-:W-:Y:S05]  /*4b80*/  BSYNC.RECONVERGENT B0 ;  /* 0x0000000000007941 */ /* 0x000fea0003800200 */
.L_x_165:
[----:B------:R-:W-:-:S07]  /*4b90*/  IADD3 R5, PT, PT, R5, 0x4, RZ ;  /* 0x0000000405057810 */ /* 0x000fce0007ffe0ff */
.L_x_158:
[----:B------:R-:W-:-:S13]  /*4ba0*/  ISETP.NE.AND P0, PT, R4, RZ, PT ;  /* 0x000000ff0400720c */ /* 0x000fda0003f05270 */
[----:B------:R-:W-:Y:S05]  /*4bb0*/  @!P0 BRA `(.L_x_100) ;  /* 0x00000000005c8947 */ /* 0x000fea0003800000 */
[----:B------:R-:W1:Y:S01]  /*4bc0*/  LDCU UR8, c[0x0][0x3b4] ;  /* 0x00007680ff0877ac */ /* 0x000e620008000800 */
[----:B------:R-:W5:Y:S01]  /*4bd0*/  S2UR UR5, SR_CgaCtaId ;  /* 0x00000000000579c3 */ /* 0x000f620000008800 */
[----:B------:R-:W-:Y:S01]  /*4be0*/  IADD3 R4, PT, PT, -R4, RZ, RZ ;  /* 0x000000ff04047210 */ /* 0x000fe20007ffe1ff */
[----:B------:R-:W-:Y:S01]  /*4bf0*/  UMOV UR4, 0x400 ;  /* 0x0000040000047882 */ /* 0x000fe20000000000 */
[----:B-1----:R-:W-:-:S05]  /*4c00*/  IADD3 R6, PT, PT, R3, UR8, RZ ;  /* 0x0000000803067c10 */ /* 0x002fca000fffe0ff */
[----:B------:R-:W-:Y:S01]  /*4c10*/  IMAD R0, R6, R0, R5 ;  /* 0x0000000006007224 */ /* 0x000fe200078e0205 */
[----:B-----5:R-:W-:Y:S01]  /*4c20*/  ULEA UR4, UR5, UR4, 0x18 ;  /* 0x0000000405047291 */ /* 0x020fe2000f8ec0ff */
[----:B------:R-:W-:-:S03]  /*4c30*/  IMAD R5, R5, 0x4, R26 ;  /* 0x0000000405057824 */ /* 0x000fc600078e021a */
[----:B------:R-:W-:-:S04]  /*4c40*/  IADD3 R0, PT, PT, R0, UR8, RZ ;  /* 0x0000000800007c10 */ /* 0x000fc8000fffe0ff */
[----:B------:R-:W-:-:S07]  /*4c50*/  LEA R0, R0, UR4, 0x2 ;  /* 0x0000000400007c11 */ /* 0x000fce000f8e10ff */
.L_x_169:
[----:B------:R1:W5:Y:S01]  /*4c60*/  LDL R9, [R5] ;  /* 0x0000000005097983 */ /* 0x0003620000100800 */
[----:B------:R-:W-:Y:S05]  /*4c70*/  YIELD ;  /* 0x0000000000007946 */ /* 0x000fea0003800000 */
[----:B------:R-:W-:Y:S01]  /*4c80*/  BSSY.RECONVERGENT B0, `(.L_x_167) ;  /* 0x0000005000007945 */ /* 0x000fe20003800200 */
.L_x_168:
[----:B------:R-:W0:Y:S02]  /*4c90*/  LDS R6, [R0] ;  /* 0x0000000000067984 */ /* 0x000e240000000800 */
[----:B0----5:R-:W-:-:S05]  /*4ca0*/  FADD R7, R9, R6 ;  /* 0x0000000609077221 */ /* 0x021fca0000000000 */
[----:B------:R-:W0:Y:S02]  /*4cb0*/  ATOMS.CAST.SPIN P0, [R0], R6, R7 ;  /* 0x000000060000758d */ /* 0x000e240001800007 */
[----:B0-----:R-:W-:Y:S05]  /*4cc0*/  @!P0 BRA `(.L_x_168) ;  /* 0xfffffffc00f08947 */ /* 0x001fea000383ffff */
[----:B------:R-:W-:Y:S05]  /*4cd0*/  BSYNC.RECONVERGENT B0 ;  /* 0x0000000000007941 */ /* 0x000fea0003800200 */
.L_x_167:
[----:B------:R-:W-:Y:S02]  /*4ce0*/  IADD3 R4, PT, PT, R4, 0x1, RZ ;  /* 0x0000000104047810 */ /* 0x000fe40007ffe0ff */
[----:B------:R-:W-:Y:S02]  /*4cf0*/  IADD3 R0, PT, PT, R0, 0x4, RZ ;  /* 0x0000000400007810 */ /* 0x000fe40007ffe0ff */
[----:B------:R-:W-:Y:S02]  /*4d00*/  ISETP.NE.AND P0, PT, R4, RZ, PT ;  /* 0x000000ff0400720c */ /* 0x000fe40003f05270 */
[----:B-1----:R-:W-:-:S11]  /*4d10*/  IADD3 R5, PT, PT, R5, 0x4, RZ ;  /* 0x0000000405057810 */ /* 0x002fd60007ffe0ff */
[----:B------:R-:W-:Y:S05]  /*4d20*/  @P0 BRA `(.L_x_169) ;  /* 0xfffffffc00cc0947 */ /* 0x000fea000383ffff */
.L_x_100:
[----:B------:R-:W-:Y:S05]  /*4d30*/  WARPSYNC.ALL ;  /* 0x0000000000007948 */ /* 0x000fea0003800000 */
[----:B------:R-:W-:Y:S01]  /*4d40*/  BAR.SYNC.DEFER_BLOCKING 0x0 ;  /* 0x0000000000007b1d */ /* 0x000fe20000010000 */
[----:B------:R-:W-:-:S13]  /*4d50*/  ISETP.NE.AND P0, PT, R2, RZ, PT ;  /* 0x000000ff0200720c */ /* 0x000fda0003f05270 */
[----:B------:R-:W-:Y:S05]  /*4d60*/  @P0 EXIT ;  /* 0x000000000000094d */ /* 0x000fea0003800000 */
[----:B----45:R-:W4:Y:S08]  /*4d70*/  LDC.64 R8, c[0x0][0x3a8] ;  /* 0x0000ea00ff087b82 */ /* 0x030f300000000a00 */
[----:B------:R-:W0:Y:S01]  /*4d80*/  LDC R6, c[0x0][0x3b8] ;  /* 0x0000ee00ff067b82 */ /* 0x000e220000000800 */
[----:B----4-:R-:W-:-:S05]  /*4d90*/  IMAD.WIDE.U32 R8, R3, 0x4, R8 ;  /* 0x0000000403087825 */ /* 0x010fca00078e0008 */
[----:B------:R-:W4:Y:S01]  /*4da0*/  LDG.E R0, desc[UR6][R8.64] ;  /* 0x0000000608007981 */ /* 0x000f22000c1e1900 */
[----:B0-----:R-:W-:-:S04]  /*4db0*/  ISETP.GE.AND P0, PT, R6, 0x1, PT ;  /* 0x000000010600780c */ /* 0x001fc80003f06270 */
[----:B----4-:R-:W-:-:S13]  /*4dc0*/  FSETP.LEU.OR P0, PT, R0, RZ, !P0 ;  /* 0x000000ff0000720b */ /* 0x010fda000470b400 */
[----:B------:R-:W-:Y:S05]  /*4dd0*/  @P0 EXIT ;  /* 0x000000000000094d */ /* 0x000fea0003800000 */
[----:B------:R-:W-:Y:S01]  /*4de0*/  IADD3 R0, PT, PT, R6, -0x1, RZ ;  /* 0xffffffff06007810 */ /* 0x000fe20007ffe0ff */
[----:B------:R-:W-:Y:S01]  /*4df0*/  IMAD R3, R3, R6, RZ ;  /* 0x0000000603037224 */ /* 0x000fe200078e02ff */
[----:B------:R-:W-:Y:S02]  /*4e00*/  MOV R10, RZ ;  /* 0x000000ff000a7202 */ /* 0x000fe40000000f00 */
[----:B------:R-:W-:Y:S02]  /*4e10*/  ISETP.GE.U32.AND P0, PT, R0, 0x7, PT ;  /* 0x000000070000780c */ /* 0x000fe40003f06070 */
[----:B------:R-:W-:-:S11]  /*4e20*/  LOP3.LUT R0, R6, 0x7, RZ, 0xc0, !PT ;  /* 0x0000000706007812 */ /* 0x000fd600078ec0ff */
[----:B------:R-:W-:Y:S05]  /*4e30*/  @!P0 BRA `(.L_x_170) ;  /* 0x0000000800388947 */ /* 0x000fea0003800000 */
[----:B-123--:R-:W0:Y:S01]  /*4e40*/  S2R R12, SR_CgaCtaId ;  /* 0x00000000000c7919 */ /* 0x00ee220000008800 */
[----:B------:R-:W1:Y:S01]  /*4e50*/  LDC.64 R4, c[0x0][0x398] ;  /* 0x0000e600ff047b82 */ /* 0x000e620000000a00 */
[----:B------:R-:W2:Y:S01]  /*4e60*/  LDCU UR4, c[0x0][0x3b4] ;  /* 0x00007680ff0477ac */ /* 0x000ea20008000800 */
[C---:B------:R-:W-:Y:S02]  /*4e70*/  LEA R7, R6.reuse, 0x4, 0x2 ;  /* 0x0000000406077811 */ /* 0x040fe400078e10ff */
[----:B------:R-:W-:Y:S02]  /*4e80*/  SHF.L.U32 R2, R3, 0x2, RZ ;  /* 0x0000000203027819 */ /* 0x000fe400000006ff */
[----:B------:R-:W-:Y:S02]  /*4e90*/  MOV R11, 0x400 ;  /* 0x00000400000b7802 */ /* 0x000fe40000000f00 */
[----:B------:R-:W-:Y:S01]  /*4ea0*/  LOP3.LUT R10, R6, 0x7ffffff8, RZ, 0xc0, !PT ;  /* 0x7ffffff8060a7812 */ /* 0x000fe200078ec0ff */
[----:B--2---:R-:W-:-:S03]  /*4eb0*/  IMAD R2, R7, UR4, R2 ;  /* 0x0000000407027c24 */ /* 0x004fc6000f8e0202 */
[----:B------:R-:W-:Y:S01]  /*4ec0*/  IADD3 R7, PT, PT, -R10, RZ, RZ ;  /* 0x000000ff0a077210 */ /* 0x000fe20007ffe1ff */
[----:B-1----:R-:W-:-:S03]  /*4ed0*/  IMAD.WIDE.U32 R4, R3, 0x4, R4 ;  /* 0x0000000403047825 */ /* 0x002fc600078e0004 */
[----:B------:R-:W-:Y:S02]  /*4ee0*/  IADD3 R14, P0, PT, R4, 0x10, RZ ;  /* 0x00000010040e7810 */ /* 0x000fe40007f1e0ff */
[----:B0-----:R-:W-:Y:S02]  /*4ef0*/  LEA R11, R12, R11, 0x18 ;  /* 0x0000000b0c0b7211 */ /* 0x001fe400078ec0ff */
[----:B------:R-:W-:Y:S02]  /*4f00*/  IADD3.X R15, PT, PT, RZ, R5, RZ, P0, !PT ;  /* 0x00000005ff0f7210 */ /* 0x000fe400007fe4ff */
[----:B------:R-:W-:-:S07]  /*4f10*/  IADD3 R2, PT, PT, R2, 0x10, R11 ;  /* 0x0000001002027810 */ /* 0x000fce0007ffe00b */
.L_x_179:
[----:B------:R-:W2:Y:S01]  /*4f20*/  LDG.E R4, desc[UR6][R8.64] ;  /* 0x0000000608047981 */ /* 0x000ea2000c1e1900 */
[----:B------:R-:W-:-:S03]  /*4f30*/  MOV R13, R15 ;  /* 0x0000000f000d7202 */ /* 0x000fc60000000f00 */
[----:B------:R-:W0:Y:S01]  /*4f40*/  LDS R5, [R2+-0x10] ;  /* 0xfffff00002057984 */ /* 0x000e220000000800 */
[----:B--2---:R-:W1:Y:S08]  /*4f50*/  MUFU.RCP R11, R4 ;  /* 0x00000004000b7308 */ /* 0x004e700000001000 */
[----:B0-----:R-:W0:Y:S01]  /*4f60*/  FCHK P0, R5, R4 ;  /* 0x0000000405007302 */ /* 0x001e220000000000 */
[----:B-1----:R-:W-:-:S04]  /*4f70*/  FFMA R6, -R4, R11, 1 ;  /* 0x3f80000004067423 */ /* 0x002fc8000000010b */
[----:B------:R-:W-:-:S04]  /*4f80*/  FFMA R6, R11, R6, R11 ;  /* 0x000000060b067223 */ /* 0x000fc8000000000b */
[----:B------:R-:W-:-:S04]  /*4f90*/  FFMA R11, R5, R6, RZ ;  /* 0x00000006050b7223 */ /* 0x000fc800000000ff */
[----:B------:R-:W-:-:S04]  /*4fa0*/  FFMA R12, -R4, R11, R5 ;  /* 0x0000000b040c7223 */ /* 0x000fc80000000105 */
[----:B------:R-:W-:Y:S01]  /*4fb0*/  FFMA R6, R6, R12, R11 ;  /* 0x0000000c06067223 */ /* 0x000fe2000000000b */
[----:B------:R-:W-:Y:S01]  /*4fc0*/  MOV R12, R14 ;  /* 0x0000000e000c7202 */ /* 0x000fe20000000f00 */
[----:B0-----:R-:W-:Y:S06]  /*4fd0*/  @!P0 BRA `(.L_x_171) ;  /* 0x00000000000c8947 */ /* 0x001fec0003800000 */
[----:B------:R-:W-:-:S07]  /*4fe0*/  MOV R6, 0x5000 ;  /* 0x0000500000067802 */ /* 0x000fce0000000f00 */
[----:B------:R-:W-:Y:S05]  /*4ff0*/  CALL.REL.NOINC `($__internal_0_$__cuda_sm3x_div_rn_noftz_f32_slowpath) ;  /* 0x0000001000087944 */ /* 0x000fea0003c00000 */
[----:B------:R-:W-:-:S07]  /*5000*/  MOV R6, R4 ;  /* 0x0000000400067202 */ /* 0x000fce0000000f00 */
.L_x_171:
[----:B------:R-:W-:Y:S01]  /*5010*/  FADD R11, R6, 9.9999999747524270788e-07 ;  /* 0x358637bd060b7421 */ /* 0x000fe20000000000 */
[----:B------:R-:W0:Y:S04]  /*5020*/  LDS R5, [R2+-0xc] ;  /* 0xfffff40002057984 */ /* 0x000e280000000800 */
        /* <DEDUP_REMOVED lines=13> */
.L_x_172:
        /* <DEDUP_REMOVED lines=14> */
[----:B------:R-:W-:-:S07]  /*51e0*/  IMAD.MOV.U32 R6, RZ, RZ, R4 ;  /* 0x000000ffff067224 */ /* 0x000fce00078e0004 */
.L_x_173:
        /* <DEDUP_REMOVED lines=15> */
.L_x_174:
[----:B------:R-:W-:Y:S01]  /*52e0*/  FADD R11, R6, 9.9999999747524270788e-07 ;  /* 0x358637bd060b7421 */ /* 0x000fe20000000000 */
[----:B------:R-:W0:Y:S04]  /*52f0*/  LDS R5, [R2] ;  /* 0x0000000002057984 */ /* 0x000e280000000800 */
        /* <DEDUP_REMOVED lines=13> */
.L_x_175:
[----:B------:R-:W-:Y:S01]  /*53d0*/  FADD R11, R6, 9.9999999747524270788e-07 ;  /* 0x358637bd060b7421 */ /* 0x000fe20000000000 */
        /* <DEDUP_REMOVED lines=14> */
.L_x_176:
        /* <DEDUP_REMOVED lines=15> */
.L_x_177:
        /* <DEDUP_REMOVED lines=15> */
.L_x_178:
[----:B------:R-:W-:Y:S01]  /*56a0*/  FADD R5, R6, 9.9999999747524270788e-07 ;  /* 0x358637bd06057421 */ /* 0x000fe20000000000 */
[----:B------:R-:W-:Y:S02]  /*56b0*/  IADD3 R7, PT, PT, R7, 0x8, RZ ;  /* 0x0000000807077810 */ /* 0x000fe40007ffe0ff */
[----:B------:R-:W-:Y:S02]  /*56c0*/  IADD3 R14, P1, PT, R12, 0x20, RZ ;  /* 0x000000200c0e7810 */ /* 0x000fe40007f3e0ff */
[----:B------:R0:W-:Y:S01]  /*56d0*/  STG.E desc[UR6][R12.64+0xc], R5 ;  /* 0x00000c050c007986 */ /* 0x0001e2000c101906 */
[----:B------:R-:W-:Y:S02]  /*56e0*/  ISETP.NE.AND P0, PT, R7, RZ, PT ;  /* 0x000000ff0700720c */ /* 0x000fe40003f05270 */
[----:B------:R-:W-:Y:S02]  /*56f0*/  IADD3.X R15, PT, PT, RZ, R13, RZ, P1, !PT ;  /* 0x0000000dff0f7210 */ /* 0x000fe40000ffe4ff */
[----:B------:R-:W-:-:S09]  /*5700*/  IADD3 R2, PT, PT, R2, 0x20, RZ ;  /* 0x0000002002027810 */ /* 0x000fd20007ffe0ff */
[----:B0-----:R-:W-:Y:S05]  /*5710*/  @P0 BRA `(.L_x_179) ;  /* 0xfffffff800000947 */ /* 0x001fea000383ffff */
.L_x_170:
[----:B------:R-:W-:-:S13]  /*5720*/  ISETP.NE.AND P0, PT, R0, RZ, PT ;  /* 0x000000ff0000720c */ /* 0x000fda0003f05270 */
[----:B------:R-:W-:Y:S05]  /*5730*/  @!P0 EXIT ;  /* 0x000000000000894d */ /* 0x000fea0003800000 */
[----:B------:R-:W0:Y:S01]  /*5740*/  LDCU UR4, c[0x0][0x3b8] ;  /* 0x00007700ff0477ac */ /* 0x000e220008000800 */
[----:B------:R-:W-:Y:S01]  /*5750*/  ISETP.GE.U32.AND P0, PT, R0, 0x4, PT ;  /* 0x000000040000780c */ /* 0x000fe20003f06070 */
[----:B0-----:R-:W-:-:S12]  /*5760*/  ULOP3.LUT UR4, UR4, 0x3, URZ, 0xc0, !UPT ;  /* 0x0000000304047892 */ /* 0x001fd8000f8ec0ff */
[----:B------:R-:W-:Y:S05]  /*5770*/  @!P0 BRA `(.L_x_180) ;  /* 0x0000000400188947 */ /* 0x000fea0003800000 */
[----:B------:R-:W4:Y:S01]  /*5780*/  LDG.E R4, desc[UR6][R8.64] ;  /* 0x0000000608047981 */ /* 0x000f22000c1e1900 */
[----:B------:R-:W-:-:S04]  /*5790*/  IADD3 R2, PT, PT, R3, R10, RZ ;  /* 0x0000000a03027210 */ /* 0x000fc80007ffe0ff */
[----:B------:R-:W-:-:S05]  /*57a0*/  LEA R0, R2, R25, 0x2 ;  /* 0x0000001902007211 */ /* 0x000fca00078e10ff */
[----:B------:R-:W0:Y:S01]  /*57b0*/  LDS R5, [R0] ;  /* 0x0000000000057984 */ /* 0x000e220000000800 */
[----:B----4-:R-:W4:Y:S08]  /*57c0*/  MUFU.RCP R7, R4 ;  /* 0x0000000400077308 */ /* 0x010f300000001000 */
[----:B0-----:R-:W0:Y:S01]  /*57d0*/  FCHK P0, R5, R4 ;  /* 0x0000000405007302 */ /* 0x001e220000000000 */
[----:B----4-:R-:W-:-:S04]  /*57e0*/  FFMA R6, -R4, R7, 1 ;  /* 0x3f80000004067423 */ /* 0x010fc80000000107 */
[----:B------:R-:W-:-:S04]  /*57f0*/  FFMA R6, R7, R6, R7 ;  /* 0x0000000607067223 */ /* 0x000fc80000000007 */
[----:B------:R-:W-:-:S04]  /*5800*/  FFMA R7, R5, R6, RZ ;  /* 0x0000000605077223 */ /* 0x000fc800000000ff */
[----:B------:R-:W-:-:S04]  /*5810*/  FFMA R11, -R4, R7, R5 ;  /* 0x00000007040b7223 */ /* 0x000fc80000000105 */
[----:B------:R-:W-:Y:S01]  /*5820*/  FFMA R11, R6, R11, R7 ;  /* 0x0000000b060b7223 */ /* 0x000fe20000000007 */
[----:B0-----:R-:W-:Y:S06]  /*5830*/  @!P0 BRA `(.L_x_181) ;  /* 0x00000000000c8947 */ /* 0x001fec0003800000 */
[----:B------:R-:W-:-:S07]  /*5840*/  MOV R6, 0x5860 ;  /* 0x0000586000067802 */ /* 0x000fce0000000f00 */
[----:B-123--:R-:W-:Y:S05]  /*5850*/  CALL.REL.NOINC `($__internal_0_$__cuda_sm3x_div_rn_noftz_f32_slowpath) ;  /* 0x0000000400f07944 */ /* 0x00efea0003c00000 */
[----:B------:R-:W-:-:S07]  /*5860*/  MOV R11, R4 ;  /* 0x00000004000b7202 */ /* 0x000fce0000000f00 */
.L_x_181:
[----:B------:R-:W0:Y:S01]  /*5870*/  LDC.64 R6, c[0x0][0x398] ;  /* 0x0000e600ff067b82 */ /* 0x000e220000000a00 */
[----:B------:R-:W-:Y:S01]  /*5880*/  FADD R11, R11, 9.9999999747524270788e-07 ;  /* 0x358637bd0b0b7421 */ /* 0x000fe20000000000 */
[----:B------:R-:W4:Y:S01]  /*5890*/  LDS R5, [R0+0x4] ;  /* 0x0000040000057984 */ /* 0x000f220000000800 */
[----:B0-----:R-:W-:-:S05]  /*58a0*/  IMAD.WIDE.U32 R6, R2, 0x4, R6 ;  /* 0x0000000402067825 */ /* 0x001fca00078e0006 */
[----:B------:R0:W-:Y:S04]  /*58b0*/  STG.E desc[UR6][R6.64], R11 ;  /* 0x0000000b06007986 */ /* 0x0001e8000c101906 */
[----:B------:R-:W5:Y:S02]  /*58c0*/  LDG.E R4, desc[UR6][R8.64] ;  /* 0x0000000608047981 */ /* 0x000f64000c1e1900 */
[----:B-----5:R-:W5:Y:S08]  /*58d0*/  MUFU.RCP R13, R4 ;  /* 0x00000004000d7308 */ /* 0x020f700000001000 */
[----:B----4-:R-:W4:Y:S01]  /*58e0*/  FCHK P0, R5, R4 ;  /* 0x0000000405007302 */ /* 0x010f220000000000 */
[----:B-----5:R-:W-:-:S04]  /*58f0*/  FFMA R2, -R4, R13, 1 ;  /* 0x3f80000004027423 */ /* 0x020fc8000000010d */
[----:B------:R-:W-:-:S04]  /*5900*/  FFMA R2, R13, R2, R13 ;  /* 0x000000020d027223 */ /* 0x000fc8000000000d */
[----:B------:R-:W-:-:S04]  /*5910*/  FFMA R13, R5, R2, RZ ;  /* 0x00000002050d7223 */ /* 0x000fc800000000ff */
[----:B-123--:R-:W-:-:S04]  /*5920*/  FFMA R12, -R4, R13, R5 ;  /* 0x0000000d040c7223 */ /* 0x00efc80000000105 */
[----:B------:R-:W-:Y:S01]  /*5930*/  FFMA R2, R2, R12, R13 ;  /* 0x0000000c02027223 */ /* 0x000fe2000000000d */
[----:B0---4-:R-:W-:Y:S06]  /*5940*/  @!P0 BRA `(.L_x_182) ;  /* 0x00000000000c8947 */ /* 0x011fec0003800000 */
[----:B------:R-:W-:-:S07]  /*5950*/  MOV R6, 0x5970 ;  /* 0x0000597000067802 */ /* 0x000fce0000000f00 */
[----:B------:R-:W-:Y:S05]  /*5960*/  CALL.REL.NOINC `($__internal_0_$__cuda_sm3x_div_rn_noftz_f32_slowpath) ;  /* 0x0000000400ac7944 */ /* 0x000fea0003c00000 */
[----:B------:R-:W-:-:S07]  /*5970*/  MOV R2, R4 ;  /* 0x0000000400027202 */ /* 0x000fce0000000f00 */
.L_x_182:
[----:B------:R-:W0:Y:S01]  /*5980*/  LDC.64 R12, c[0x0][0x398] ;  /* 0x0000e600ff0c7b82 */ /* 0x000e220000000a00 */
[----:B------:R-:W-:Y:S01]  /*5990*/  IADD3 R4, P0, PT, R3, R10, RZ ;  /* 0x0000000a03047210 */ /* 0x000fe20007f1e0ff */
[----:B------:R-:W-:-:S03]  /*59a0*/  FADD R7, R2, 9.9999999747524270788e-07 ;  /* 0x358637bd02077421 */ /* 0x000fc60000000000 */
        /* <DEDUP_REMOVED lines=17> */
.L_x_183:
        /* <DEDUP_REMOVED lines=15> */
.L_x_184:
[----:B------:R-:W-:Y:S01]  /*5bb0*/  FADD R5, R2, 9.9999999747524270788e-07 ;  /* 0x358637bd02057421 */ /* 0x000fe20000000000 */
[----:B------:R-:W-:-:S04]  /*5bc0*/  IADD3 R10, PT, PT, R10, 0x4, RZ ;  /* 0x000000040a0a7810 */ /* 0x000fc80007ffe0ff */
[----:B------:R0:W-:Y:S03]  /*5bd0*/  STG.E desc[UR6][R12.64+0xc], R5 ;  /* 0x00000c050c007986 */ /* 0x0001e6000c101906 */
.L_x_180:
[----:B------:R-:W-:-:S13]  /*5be0*/  ISETP.NE.AND P0, PT, RZ, UR4, PT ;  /* 0x00000004ff007c0c */ /* 0x000fda000bf05270 */
[----:B------:R-:W-:Y:S05]  /*5bf0*/  @!P0 EXIT ;  /* 0x000000000000894d */ /* 0x000fea0003800000 */
[----:B------:R-:W-:-:S09]  /*5c00*/  UISETP.NE.AND UP0, UPT, UR4, 0x1, UPT ;  /* 0x000000010400788c */ /* 0x000fd2000bf05270 */
[----:B------:R-:W-:Y:S05]  /*5c10*/  BRA.U !UP0, `(.L_x_185) ;  /* 0x0000000108a07547 */ /* 0x000fea000b800000 */
[----:B------:R-:W4:Y:S01]  /*5c20*/  LDG.E R4, desc[UR6][R8.64] ;  /* 0x0000000608047981 */ /* 0x000f22000c1e1900 */
[----:B------:R-:W-:-:S04]  /*5c30*/  IADD3 R0, PT, PT, R3, R10, RZ ;  /* 0x0000000a03007210 */ /* 0x000fc80007ffe0ff */
[----:B------:R-:W-:-:S05]  /*5c40*/  LEA R2, R0, R25, 0x2 ;  /* 0x0000001900027211 */ /* 0x000fca00078e10ff */
[----:B0-----:R-:W0:Y:S01]  /*5c50*/  LDS R5, [R2] ;  /* 0x0000000002057984 */ /* 0x001e220000000800 */
        /* <DEDUP_REMOVED lines=11> */
.L_x_186:
        /* <DEDUP_REMOVED lines=17> */
.L_x_187:
[----:B------:R-:W0:Y:S01]  /*5e20*/  LDC.64 R6, c[0x0][0x398] ;  /* 0x0000e600ff067b82 */ /* 0x000e220000000a00 */
[----:B------:R-:W-:Y:S02]  /*5e30*/  IADD3 R2, P0, PT, R3, R10, RZ ;  /* 0x0000000a03027210 */ /* 0x000fe40007f1e0ff */
[----:B------:R-:W-:Y:S02]  /*5e40*/  IADD3 R10, PT, PT, R10, 0x2, RZ ;  /* 0x000000020a0a7810 */ /* 0x000fe40007ffe0ff */
[----:B------:R-:W-:Y:S02]  /*5e50*/  IADD3.X R5, PT, PT, RZ, RZ, RZ, P0, !PT ;  /* 0x000000ffff057210 */ /* 0x000fe400007fe4ff */
[----:B0-----:R-:W-:-:S04]  /*5e60*/  LEA R4, P0, R2, R6, 0x2 ;  /* 0x0000000602047211 */ /* 0x001fc800078010ff */
[----:B------:R-:W-:Y:S01]  /*5e70*/  LEA.HI.X R5, R2, R7, R5, 0x2, P0 ;  /* 0x0000000702057211 */ /* 0x000fe200000f1405 */
[----:B------:R-:W-:-:S05]  /*5e80*/  FADD R7, R0, 9.9999999747524270788e-07 ;  /* 0x358637bd00077421 */ /* 0x000fca0000000000 */
[----:B------:R4:W-:Y:S03]  /*5e90*/  STG.E desc[UR6][R4.64+0x4], R7 ;  /* 0x0000040704007986 */ /* 0x0009e6000c101906 */
.L_x_185:
[----:B------:R-:W5:Y:S02]  /*5ea0*/  LDC R0, c[0x0][0x3b8] ;  /* 0x0000ee00ff007b82 */ /* 0x000f640000000800 */
[----:B-----5:R-:W-:-:S04]  /*5eb0*/  LOP3.LUT R0, R0, 0x1, RZ, 0xc0, !PT ;  /* 0x0000000100007812 */ /* 0x020fc800078ec0ff */
[----:B------:R-:W-:-:S13]  /*5ec0*/  ISETP.NE.U32.AND P0, PT, R0, 0x1, PT ;  /* 0x000000010000780c */ /* 0x000fda0003f05070 */
[----:B------:R-:W-:Y:S05]  /*5ed0*/  @P0 EXIT ;  /* 0x000000000000094d */ /* 0x000fea0003800000 */
[----:B----4-:R-:W4:Y:S01]  /*5ee0*/  LDG.E R4, desc[UR6][R8.64] ;  /* 0x0000000608047981 */ /* 0x010f22000c1e1900 */
[----:B------:R-:W-:-:S04]  /*5ef0*/  IADD3 R10, PT, PT, R3, R10, RZ ;  /* 0x0000000a030a7210 */ /* 0x000fc80007ffe0ff */
[----:B0-----:R-:W-:-:S06]  /*5f00*/  LEA R5, R10, R25, 0x2 ;  /* 0x000000190a057211 */ /* 0x001fcc00078e10ff */
        /* <DEDUP_REMOVED lines=12> */
.L_x_188:
[----:B------:R-:W0:Y:S01]  /*5fd0*/  LDC.64 R2, c[0x0][0x398] ;  /* 0x0000e600ff027b82 */ /* 0x000e220000000a00 */
[----:B------:R-:W-:Y:S01]  /*5fe0*/  FADD R5, R0, 9.9999999747524270788e-07 ;  /* 0x358637bd00057421 */ /* 0x000fe20000000000 */
[----:B0-----:R-:W-:-:S05]  /*5ff0*/  IMAD.WIDE.U32 R10, R10, 0x4, R2 ;  /* 0x000000040a0a7825 */ /* 0x001fca00078e0002 */
[----:B------:R-:W-:Y:S01]  /*6000*/  STG.E desc[UR6][R10.64], R5 ;  /* 0x000000050a007986 */ /* 0x000fe2000c101906 */
[----:B------:R-:W-:Y:S05]  /*6010*/  EXIT ;  /* 0x000000000000794d */ /* 0x000fea0003800000 */
        .weak           $__internal_0_$__cuda_sm3x_div_rn_noftz_f32_slowpath
        .type           $__internal_0_$__cuda_sm3x_div_rn_noftz_f32_slowpath,@function
        .size           $__internal_0_$__cuda_sm3x_div_rn_noftz_f32_slowpath,(.L_x_349 - $__internal_0_$__cuda_sm3x_div_rn_noftz_f32_slowpath)
$__internal_0_$__cuda_sm3x_div_rn_noftz_f32_slowpath:
[----:B------:R-:W-:Y:S01]  /*6020*/  SHF.R.U32.HI R18, RZ, 0x17, R4 ;  /* 0x00000017ff127819 */ /* 0x000fe20000011604 */
[----:B------:R-:W-:Y:S01]  /*6030*/  BSSY.RECONVERGENT B1, `(.L_x_189) ;  /* 0x0000062000017945 */ /* 0x000fe20003800200 */
[----:B------:R-:W-:Y:S02]  /*6040*/  SHF.R.U32.HI R20, RZ, 0x17, R5 ;  /* 0x00000017ff147819 */ /* 0x000fe40000011605 */
[----:B------:R-:W-:Y:S02]  /*6050*/  LOP3.LUT R18, R18, 0xff, RZ, 0xc0, !PT ;  /* 0x000000ff12127812 */ /* 0x000fe400078ec0ff */
[----:B------:R-:W-:Y:S02]  /*6060*/  LOP3.LUT R20, R20, 0xff, RZ, 0xc0, !PT ;  /* 0x000000ff14147812 */ /* 0x000fe400078ec0ff */
[----:B------:R-:W-:Y:S02]  /*6070*/  IADD3 R21, PT, PT, R18, -0x1, RZ ;  /* 0xffffffff12157810 */ /* 0x000fe40007ffe0ff */
[----:B------:R-:W-:-:S02]  /*6080*/  IADD3 R22, PT, PT, R20, -0x1, RZ ;  /* 0xffffffff14167810 */ /* 0x000fc40007ffe0ff */
[----:B------:R-:W-:-:S04]  /*6090*/  ISETP.GT.U32.AND P0, PT, R21, 0xfd, PT ;  /* 0x000000fd1500780c */ /* 0x000fc80003f04070 */
[----:B------:R-:W-:-:S13]  /*60a0*/  ISETP.GT.U32.OR P0, PT, R22, 0xfd, P0 ;  /* 0x000000fd1600780c */ /* 0x000fda0000704470 */
[----:B------:R-:W-:Y:S01]  /*60b0*/  @!P0 MOV R19, RZ ;  /* 0x000000ff00138202 */ /* 0x000fe20000000f00 */
[----:B------:R-:W-:Y:S06]  /*60c0*/  @!P0 BRA `(.L_x_190) ;  /* 0x00000000005c8947 */ /* 0x000fec0003800000 */
[----:B------:R-:W-:Y:S02]  /*60d0*/  FSETP.GTU.FTZ.AND P0, PT, |R5|, +INF , PT ;  /* 0x7f8000000500780b */ /* 0x000fe40003f1c200 */
[----:B------:R-:W-:-:S04]  /*60e0*/  FSETP.GTU.FTZ.AND P1, PT, |R4|, +INF , PT ;  /* 0x7f8000000400780b */ /* 0x000fc80003f3c200 */
[----:B------:R-:W-:-:S13]  /*60f0*/  PLOP3.LUT P0, PT, P0, P1, PT, 0xf8, 0x8f ;  /* 0x00000000008f781c */ /* 0x000fda0000703f70 */
[----:B------:R-:W-:Y:S05]  /*6100*/  @P0 BRA `(.L_x_191) ;  /* 0x00000004004c0947 */ /* 0x000fea0003800000 */
[----:B------:R-:W-:-:S13]  /*6110*/  LOP3.LUT P0, RZ, R4, 0x7fffffff, R5, 0xc8, !PT ;  /* 0x7fffffff04ff7812 */ /* 0x000fda000780c805 */
[----:B------:R-:W-:Y:S05]  /*6120*/  @!P0 BRA `(.L_x_192) ;  /* 0x00000004003c8947 */ /* 0x000fea0003800000 */
[C---:B------:R-:W-:Y:S02]  /*6130*/  FSETP.NEU.FTZ.AND P3, PT, |R5|.reuse, +INF , PT ;  /* 0x7f8000000500780b */ /* 0x040fe40003f7d200 */
[----:B------:R-:W-:Y:S02]  /*6140*/  FSETP.NEU.FTZ.AND P1, PT, |R4|, +INF , PT ;  /* 0x7f8000000400780b */ /* 0x000fe40003f3d200 */
[----:B------:R-:W-:-:S11]  /*6150*/  FSETP.NEU.FTZ.AND P0, PT, |R5|, +INF , PT ;  /* 0x7f8000000500780b */ /* 0x000fd60003f1d200 */
[----:B------:R-:W-:Y:S05]  /*6160*/  @!P1 BRA !P3, `(.L_x_192) ;  /* 0x00000004002c9947 */ /* 0x000fea0005800000 */
[----:B------:R-:W-:-:S04]  /*6170*/  LOP3.LUT P3, RZ, R5, 0x7fffffff, RZ, 0xc0, !PT ;  /* 0x7fffffff05ff7812 */ /* 0x000fc8000786c0ff */
[----:B------:R-:W-:-:S13]  /*6180*/  PLOP3.LUT P1, PT, P1, P3, PT, 0x2f, 0xf2 ;  /* 0x0000000000f2781c */ /* 0x000fda0000f26577 */
[----:B------:R-:W-:Y:S05]  /*6190*/  @P1 BRA `(.L_x_193) ;  /* 0x0000000400181947 */ /* 0x000fea0003800000 */
[----:B------:R-:W-:-:S04]  /*61a0*/  LOP3.LUT P1, RZ, R4, 0x7fffffff, RZ, 0xc0, !PT ;  /* 0x7fffffff04ff7812 */ /* 0x000fc8000782c0ff */
[----:B------:R-:W-:-:S13]  /*61b0*/  PLOP3.LUT P0, PT, P0, P1, PT, 0x2f, 0xf2 ;  /* 0x0000000000f2781c */ /* 0x000fda0000702577 */
[----:B------:R-:W-:Y:S05]  /*61c0*/  @P0 BRA `(.L_x_194) ;  /* 0x0000000400000947 */ /* 0x000fea0003800000 */
[----:B------:R-:W-:Y:S02]  /*61d0*/  ISETP.GE.AND P0, PT, R22, RZ, PT ;  /* 0x000000ff1600720c */ /* 0x000fe40003f06270 */
[----:B------:R-:W-:-:S11]  /*61e0*/  ISETP.GE.AND P1, PT, R21, RZ, PT ;  /* 0x000000ff1500720c */ /* 0x000fd60003f26270 */
[----:B------:R-:W-:Y:S01]  /*61f0*/  @P0 MOV R19, RZ ;  /* 0x000000ff00130202 */ /* 0x000fe20000000f00 */
[----:B------:R-:W-:Y:S01]  /*6200*/  @!P0 FFMA R5, R5, 1.84467440737095516160e+19, RZ ;  /* 0x5f80000005058823 */ /* 0x000fe200000000ff */
[----:B------:R-:W-:Y:S01]  /*6210*/  @!P0 MOV R19, 0xffffffc0 ;  /* 0xffffffc000138802 */ /* 0x000fe20000000f00 */
[----:B------:R-:W-:-:S03]  /*6220*/  @!P1 FFMA R4, R4, 1.84467440737095516160e+19, RZ ;  /* 0x5f80000004049823 */ /* 0x000fc600000000ff */
[----:B------:R-:W-:-:S07]  /*6230*/  @!P1 IADD3 R19, PT, PT, R19, 0x40, RZ ;  /* 0x0000004013139810 */ /* 0x000fce0007ffe0ff */
.L_x_190:
[----:B------:R-:W-:Y:S01]  /*6240*/  LEA R21, R18, 0xc0800000, 0x17 ;  /* 0xc080000012157811 */ /* 0x000fe200078eb8ff */
[----:B------:R-:W-:Y:S01]  /*6250*/  BSSY.RECONVERGENT B2, `(.L_x_195) ;  /* 0x0000036000027945 */ /* 0x000fe20003800200 */
[----:B------:R-:W-:Y:S02]  /*6260*/  IADD3 R20, PT, PT, R20, -0x7f, RZ ;  /* 0xffffff8114147810 */ /* 0x000fe40007ffe0ff */
[----:B------:R-:W-:Y:S02]  /*6270*/  IADD3 R24, PT, PT, -R21, R4, RZ ;  /* 0x0000000415187210 */ /* 0x000fe40007ffe1ff */
[C---:B------:R-:W-:Y:S01]  /*6280*/  IADD3 R18, PT, PT, R20.reuse, 0x7f, -R18 ;  /* 0x0000007f14127810 */ /* 0x040fe20007ffe812 */
[----:B------:R-:W-:Y:S01]  /*6290*/  IMAD R4, R20, -0x800000, R5 ;  /* 0xff80000014047824 */ /* 0x000fe200078e0205 */
[----:B------:R-:W0:Y:S01]  /*62a0*/  MUFU.RCP R21, R24 ;  /* 0x0000001800157308 */ /* 0x000e220000001000 */
[----:B------:R-:W-:Y:S01]  /*62b0*/  FADD.FTZ R23, -R24, -RZ ;  /* 0x800000ff18177221 */ /* 0x000fe20000010100 */
[----:B------:R-:W-:-:S03]  /*62c0*/  IADD3 R19, PT, PT, R18, R19, RZ ;  /* 0x0000001312137210 */ /* 0x000fc60007ffe0ff */
[----:B0-----:R-:W-:-:S04]  /*62d0*/  FFMA R22, R21, R23, 1 ;  /* 0x3f80000015167423 */ /* 0x001fc80000000017 */
[----:B------:R-:W-:-:S04]  /*62e0*/  FFMA R21, R21, R22, R21 ;  /* 0x0000001615157223 */ /* 0x000fc80000000015 */
[----:B------:R-:W-:-:S04]  /*62f0*/  FFMA R22, R4, R21, RZ ;  /* 0x0000001504167223 */ /* 0x000fc800000000ff */
[----:B------:R-:W-:-:S04]  /*6300*/  FFMA R5, R23, R22, R4 ;  /* 0x0000001617057223 */ /* 0x000fc80000000004 */
[----:B------:R-:W-:-:S04]  /*6310*/  FFMA R22, R21, R5, R22 ;  /* 0x0000000515167223 */ /* 0x000fc80000000016 */
[----:B------:R-:W-:-:S04]  /*6320*/  FFMA R23, R23, R22, R4 ;  /* 0x0000001617177223 */ /* 0x000fc80000000004 */
[----:B------:R-:W-:-:S05]  /*6330*/  FFMA R4, R21, R23, R22 ;  /* 0x0000001715047223 */ /* 0x000fca0000000016 */
[----:B------:R-:W-:-:S04]  /*6340*/  SHF.R.U32.HI R5, RZ, 0x17, R4 ;  /* 0x00000017ff057819 */ /* 0x000fc80000011604 */
[----:B------:R-:W-:-:S04]  /*6350*/  LOP3.LUT R18, R5, 0xff, RZ, 0xc0, !PT ;  /* 0x000000ff05127812 */ /* 0x000fc800078ec0ff */
[----:B------:R-:W-:-:S04]  /*6360*/  IADD3 R5, PT, PT, R18, R19, RZ ;  /* 0x0000001312057210 */ /* 0x000fc80007ffe0ff */
[----:B------:R-:W-:-:S04]  /*6370*/  IADD3 R18, PT, PT, R5, -0x1, RZ ;  /* 0xffffffff05127810 */ /* 0x000fc80007ffe0ff */
[----:B------:R-:W-:-:S13]  /*6380*/  ISETP.GE.U32.AND P0, PT, R18, 0xfe, PT ;  /* 0x000000fe1200780c */ /* 0x000fda0003f06070 */
[----:B------:R-:W-:Y:S05]  /*6390*/  @!P0 BRA `(.L_x_196) ;  /* 0x0000000000808947 */ /* 0x000fea0003800000 */
[----:B------:R-:W-:-:S13]  /*63a0*/  ISETP.GT.AND P0, PT, R5, 0xfe, PT ;  /* 0x000000fe0500780c */ /* 0x000fda0003f04270 */
[----:B------:R-:W-:Y:S05]  /*63b0*/  @P0 BRA `(.L_x_197) ;  /* 0x00000000006c0947 */ /* 0x000fea0003800000 */
[----:B------:R-:W-:-:S13]  /*63c0*/  ISETP.GE.AND P0, PT, R5, 0x1, PT ;  /* 0x000000010500780c */ /* 0x000fda0003f06270 */
[----:B------:R-:W-:Y:S05]  /*63d0*/  @P0 BRA `(.L_x_198) ;  /* 0x0000000000740947 */ /* 0x000fea0003800000 */
[----:B------:R-:W-:Y:S02]  /*63e0*/  ISETP.GE.AND P0, PT, R5, -0x18, PT ;  /* 0xffffffe80500780c */ /* 0x000fe40003f06270 */
[----:B------:R-:W-:-:S11]  /*63f0*/  LOP3.LUT R4, R4, 0x80000000, RZ, 0xc0, !PT ;  /* 0x8000000004047812 */ /* 0x000fd600078ec0ff */
[----:B------:R-:W-:Y:S05]  /*6400*/  @!P0 BRA `(.L_x_198) ;  /* 0x0000000000688947 */ /* 0x000fea0003800000 */
[CCC-:B------:R-:W-:Y:S01]  /*6410*/  FFMA.RZ R18, R21.reuse, R23.reuse, R22.reuse ;  /* 0x0000001715127223 */ /* 0x1c0fe2000000c016 */
[CCC-:B------:R-:W-:Y:S01]  /*6420*/  FFMA.RP R19, R21.reuse, R23.reuse, R22.reuse ;  /* 0x0000001715137223 */ /* 0x1c0fe20000008016 */
[----:B------:R-:W-:Y:S01]  /*6430*/  FFMA.RM R22, R21, R23, R22 ;  /* 0x0000001715167223 */ /* 0x000fe20000004016 */
[C---:B------:R-:W-:Y:S02]  /*6440*/  IADD3 R20, PT, PT, R5.reuse, 0x20, RZ ;  /* 0x0000002005147810 */ /* 0x040fe40007ffe0ff */
[----:B------:R-:W-:Y:S02]  /*6450*/  LOP3.LUT R18, R18, 0x7fffff, RZ, 0xc0, !PT ;  /* 0x007fffff12127812 */ /* 0x000fe400078ec0ff */
[C---:B------:R-:W-:Y:S02]  /*6460*/  ISETP.NE.AND P3, PT, R5.reuse, RZ, PT ;  /* 0x000000ff0500720c */ /* 0x040fe40003f65270 */
[----:B------:R-:W-:Y:S02]  /*6470*/  LOP3.LUT R21, R18, 0x800000, RZ, 0xfc, !PT ;  /* 0x0080000012157812 */ /* 0x000fe400078efcff */
[----:B------:R-:W-:-:S02]  /*6480*/  ISETP.NE.AND P1, PT, R5, RZ, PT ;  /* 0x000000ff0500720c */ /* 0x000fc40003f25270 */
[----:B------:R-:W-:Y:S02]  /*6490*/  IADD3 R5, PT, PT, -R5, RZ, RZ ;  /* 0x000000ff05057210 */ /* 0x000fe40007ffe1ff */
[----:B------:R-:W-:Y:S02]  /*64a0*/  SHF.L.U32 R20, R21, R20, RZ ;  /* 0x0000001415147219 */ /* 0x000fe400000006ff */
[----:B------:R-:W-:Y:S02]  /*64b0*/  FSETP.NEU.FTZ.AND P0, PT, R19, R22, PT ;  /* 0x000000161300720b */ /* 0x000fe40003f1d000 */
[----:B------:R-:W-:Y:S02]  /*64c0*/  SEL R18, R5, RZ, P3 ;  /* 0x000000ff05127207 */ /* 0x000fe40001800000 */
[----:B------:R-:W-:Y:S02]  /*64d0*/  ISETP.NE.AND P1, PT, R20, RZ, P1 ;  /* 0x000000ff1400720c */ /* 0x000fe40000f25270 */
[----:B------:R-:W-:-:S02]  /*64e0*/  SHF.R.U32.HI R20, RZ, R18, R21 ;  /* 0x00000012ff147219 */ /* 0x000fc40000011615 */
[----:B------:R-:W-:Y:S02]  /*64f0*/  PLOP3.LUT P0, PT, P0, P1, PT, 0xf8, 0x8f ;  /* 0x00000000008f781c */ /* 0x000fe40000703f70 */
[----:B------:R-:W-:Y:S02]  /*6500*/  SHF.R.U32.HI R18, RZ, 0x1, R20 ;  /* 0x00000001ff127819 */ /* 0x000fe40000011614 */
[----:B------:R-:W-:-:S04]  /*6510*/  SEL R5, RZ, 0x1, !P0 ;  /* 0x00000001ff057807 */ /* 0x000fc80004000000 */
[----:B------:R-:W-:-:S04]  /*6520*/  LOP3.LUT R5, R5, 0x1, R18, 0xf8, !PT ;  /* 0x0000000105057812 */ /* 0x000fc800078ef812 */
[----:B------:R-:W-:-:S04]  /*6530*/  LOP3.LUT R5, R5, R20, RZ, 0xc0, !PT ;  /* 0x0000001405057212 */ /* 0x000fc800078ec0ff */
[----:B------:R-:W-:-:S04]  /*6540*/  IADD3 R5, PT, PT, R18, R5, RZ ;  /* 0x0000000512057210 */ /* 0x000fc80007ffe0ff */
[----:B------:R-:W-:Y:S01]  /*6550*/  LOP3.LUT R4, R5, R4, RZ, 0xfc, !PT ;  /* 0x0000000405047212 */ /* 0x000fe200078efcff */
[----:B------:R-:W-:Y:S06]  /*6560*/  BRA `(.L_x_198) ;  /* 0x0000000000107947 */ /* 0x000fec0003800000 */
.L_x_197:
[----:B------:R-:W-:-:S04]  /*6570*/  LOP3.LUT R4, R4, 0x80000000, RZ, 0xc0, !PT ;  /* 0x8000000004047812 */ /* 0x000fc800078ec0ff */
[----:B------:R-:W-:Y:S01]  /*6580*/  LOP3.LUT R4, R4, 0x7f800000, RZ, 0xfc, !PT ;  /* 0x7f80000004047812 */ /* 0x000fe200078efcff */
[----:B------:R-:W-:Y:S06]  /*6590*/  BRA `(.L_x_198) ;  /* 0x0000000000047947 */ /* 0x000fec0003800000 */
.L_x_196:
[----:B------:R-:W-:-:S07]  /*65a0*/  LEA R4, R19, R4, 0x17 ;  /* 0x0000000413047211 */ /* 0x000fce00078eb8ff */
.L_x_198:
[----:B------:R-:W-:Y:S05]  /*65b0*/  BSYNC.RECONVERGENT B2 ;  /* 0x0000000000027941 */ /* 0x000fea0003800200 */
.L_x_195:
[----:B------:R-:W-:Y:S05]  /*65c0*/  BRA `(.L_x_199) ;  /* 0x0000000000207947 */ /* 0x000fea0003800000 */
.L_x_194:
[----:B------:R-:W-:-:S04]  /*65d0*/  LOP3.LUT R4, R4, 0x80000000, R5, 0x48, !PT ;  /* 0x8000000004047812 */ /* 0x000fc800078e4805 */
[----:B------:R-:W-:Y:S01]  /*65e0*/  LOP3.LUT R4, R4, 0x7f800000, RZ, 0xfc, !PT ;  /* 0x7f80000004047812 */ /* 0x000fe200078efcff */
[----:B------:R-:W-:Y:S06]  /*65f0*/  BRA `(.L_x_199) ;  /* 0x0000000000147947 */ /* 0x000fec0003800000 */
.L_x_193:
[----:B------:R-:W-:Y:S01]  /*6600*/  LOP3.LUT R4, R4, 0x80000000, R5, 0x48, !PT ;  /* 0x8000000004047812 */ /* 0x000fe200078e4805 */
[----:B------:R-:W-:Y:S06]  /*6610*/  BRA `(.L_x_199) ;  /* 0x00000000000c7947 */ /* 0x000fec0003800000 */
.L_x_192:
[----:B------:R-:W0:Y:S01]  /*6620*/  MUFU.RSQ R4, -QNAN ;  /* 0xffc0000000047908 */ /* 0x000e220000001400 */
[----:B------:R-:W-:Y:S05]  /*6630*/  BRA `(.L_x_199) ;  /* 0x0000000000047947 */ /* 0x000fea0003800000 */
.L_x_191:
[----:B------:R-:W-:-:S07]  /*6640*/  FADD.FTZ R4, R5, R4 ;  /* 0x0000000405047221 */ /* 0x000fce0000010000 */
.L_x_199:
[----:B------:R-:W-:Y:S05]  /*6650*/  BSYNC.RECONVERGENT B1 ;  /* 0x0000000000017941 */ /* 0x000fea0003800200 */
.L_x_189:
[----:B------:R-:W-:Y:S01]  /*6660*/  HFMA2 R19, -RZ, RZ, 0, 0 ;  /* 0x00000000ff137431 */ /* 0x000fe200000001ff */
[----:B------:R-:W-:-:S04]  /*6670*/  MOV R18, R6 ;  /* 0x0000000600127202 */ /* 0x000fc80000000f00 */
[----:B0-----:R-:W-:Y:S05]  /*6680*/  RET.REL.NODEC R18 `(_Z20m_step_update_kernelPKfS0_PfS1_S1_S1_iii) ;  /* 0xffffff98125c7950 */ /* 0x001fea0003c3ffff */
.L_x_200:
[----:B------:R-:W-:-:S00]  /*6690*/  BRA `(.L_x_200) ;  /* 0xfffffffc00fc7947 */ /* 0x000fc0000383ffff */
[----:B------:R-:W-:-:S00]  /*66a0*/  NOP ;  /* 0x0000000000007918 */ /* 0x000fc00000000000 */
        /* <DEDUP_REMOVED lines=13> */
.L_x_349:


//--------------------- .text._Z13e_step_kernelPKfPfS0_S0_S0_iii --------------------------
	.section	.text._Z13e_step_kernelPKfPfS0_S0_S0_iii,"ax",@progbits
	.align	128
        .global         _Z13e_step_kernelPKfPfS0_S0_S0_iii
        .type           _Z13e_step_kernelPKfPfS0_S0_S0_iii,@function
        .size           _Z13e_step_kernelPKfPfS0_S0_S0_iii,(.L_x_352 - _Z13e_step_kernelPKfPfS0_S0_S0_iii)
        .other          _Z13e_step_kernelPKfPfS0_S0_S0_iii,@"STO_CUDA_ENTRY STV_DEFAULT"
_Z13e_step_kernelPKfPfS0_S0_S0_iii:
.text._Z13e_step_kernelPKfPfS0_S0_S0_iii:
[----:B------:R-:W-:Y:S01]  /*0000*/  LDC R1, c[0x0][0x37c] ;  /* 0x0000df00ff017b82 */ /* 0x000fe20000000800 */
[----:B------:R-:W0:Y:S07]  /*0010*/  S2R R3, SR_TID.X ;  /* 0x0000000000037919 */ /* 0x000e2e0000002100 */
[----:B------:R-:W0:Y:S01]  /*0020*/  S2UR UR4, SR_CTAID.X ;  /* 0x00000000000479c3 */ /* 0x000e220000002500 */
[----:B------:R-:W1:Y:S07]  /*0030*/  LDCU UR5, c[0x0][0x3a8] ;  /* 0x00007500ff0577ac */ /* 0x000e6e0008000800 */
[----:B------:R-:W0:Y:S02]  /*0040*/  LDC R10, c[0x0][0x360] ;  /* 0x0000d800ff0a7b82 */ /* 0x000e240000000800 */
[----:B0-----:R-:W-:-:S05]  /*0050*/  IMAD R10, R10, UR4, R3 ;  /* 0x000000040a0a7c24 */ /* 0x001fca000f8e0203 */
[----:B-1----:R-:W-:-:S13]  /*0060*/  ISETP.GE.AND P0, PT, R10, UR5, PT ;  /* 0x000000050a007c0c */ /* 0x002fda000bf06270 */
[----:B------:R-:W-:Y:S05]  /*0070*/  @P0 EXIT ;  /* 0x000000000000094d */ /* 0x000fea0003800000 */
[----:B------:R-:W0:Y:S01]  /*0080*/  LDCU UR4, c[0x0][0x3ac] ;  /* 0x00007580ff0477ac */ /* 0x000e220008000800 */
[----:B------:R-:W-:Y:S01]  /*0090*/  HFMA2 R11, -RZ, RZ, 0, 0 ;  /* 0x00000000ff0b7431 */ /* 0x000fe200000001ff */
[----:B------:R-:W1:Y:S01]  /*00a0*/  LDCU.64 UR8, c[0x0][0x358] ;  /* 0x00006b00ff0877ac */ /* 0x000e620008000a00 */
[----:B0-----:R-:W-:-:S09]  /*00b0*/  UISETP.GE.AND UP0, UPT, UR4, 0x1, UPT ;  /* 0x000000010400788c */ /* 0x001fd2000bf06270 */
[----:B-1----:R-:W-:Y:S05]  /*00c0*/  BRA.U !UP0, `(.L_x_201) ;  /* 0x0000004108387547 */ /* 0x002fea000b800000 */
[----:B------:R-:W0:Y:S01]  /*00d0*/  LDC R3, c[0x0][0x3b0] ;  /* 0x0000ec00ff037b82 */ /* 0x000e220000000800 */
[----:B------:R-:W-:Y:S02]  /*00e0*/  MOV R5, 0x32566ca3 ;  /* 0x32566ca300057802 */ /* 0x000fe40000000f00 */
[----:B------:R-:W-:Y:S02]  /*00f0*/  MOV R0, 0x3fb8aa3b ;  /* 0x3fb8aa3b00007802 */ /* 0x000fe40000000f00 */
[----:B------:R-:W-:-:S03]  /*0100*/  MOV R7, 0x3e762a85 ;  /* 0x3e762a8500077802 */ /* 0x000fc60000000f00 */
[----:B------:R-:W-:-:S04]  /*0110*/  FFMA R0, -R5, R0, -1.6777745415197387047e-08 ;  /* 0xb2901ea705007423 */ /* 0x000fc80000000100 */
[----:B------:R-:W-:-:S04]  /*0120*/  FFMA R0, -R7, 1.9251366722983220825e-08, R0 ;  /* 0x32a55e3407007823 */ /* 0x000fc80000000100 */
[----:B------:R-:W-:-:S04]  /*0130*/  FFMA R0, -R5, 0.021026089787483215332, R0 ;  /* 0x3cac3ee805007823 */ /* 0x000fc80000000100 */
[----:B------:R-:W-:Y:S01]  /*0140*/  FFMA R0, -R7, 0.0070086969062685966492, R0 ;  /* 0x3be5a93607007823 */ /* 0x000fe20000000100 */
[----:B0-----:R-:W-:-:S03]  /*0150*/  I2FP.F32.S32 R20, R3 ;  /* 0x0000000300147245 */ /* 0x001fc60000201400 */
[----:B------:R-:W-:Y:S01]  /*0160*/  FADD R5, R0, 2.6531810760498046875 ;  /* 0x4029cdb800057421 */ /* 0x000fe20000000000 */
[----:B------:R-:W-:-:S03]  /*0170*/  ISETP.GE.AND P2, PT, R3, 0x1, PT ;  /* 0x000000010300780c */ /* 0x000fc60003f46270 */
[CC--:B------:R-:W-:Y:S01]  /*0180*/  FMUL R9, R20.reuse, R5.reuse ;  /* 0x0000000514097220 */ /* 0x0c0fe20000400000 */
[----:B------:R-:W-:Y:S01]  /*0190*/  FADD R7, R5, -2.6531810760498046875 ;  /* 0xc029cdb805077421 */ /* 0x000fe20000000000 */
[----:B------:R-:W-:Y:S02]  /*01a0*/  FADD R15, R20, 6.2831854820251464844 ;  /* 0x40c90fdb140f7421 */ /* 0x000fe40000000000 */
[----:B------:R-:W0:Y:S01]  /*01b0*/  FRND R2, R9 ;  /* 0x0000000900027307 */ /* 0x000e220000201000 */
[----:B------:R-:W-:Y:S01]  /*01c0*/  FADD R7, R0, -R7 ;  /* 0x8000000700077221 */ /* 0x000fe20000000000 */
[----:B------:R-:W-:Y:S01]  /*01d0*/  FFMA R0, R20, R5, -R9 ;  /* 0x0000000514007223 */ /* 0x000fe20000000809 */
[----:B------:R-:W-:-:S03]  /*01e0*/  FSETP.GEU.AND P1, PT, R9, RZ, PT ;  /* 0x000000ff0900720b */ /* 0x000fc60003f2e000 */
[----:B------:R-:W-:Y:S01]  /*01f0*/  FFMA R0, R20, R7, R0 ;  /* 0x0000000714007223 */ /* 0x000fe20000000000 */
[----:B------:R-:W-:Y:S01]  /*0200*/  MOV R7, 0x391fcb8e ;  /* 0x391fcb8e00077802 */ /* 0x000fe20000000f00 */
[----:B------:R-:W1:Y:S01]  /*0210*/  F2I.NTZ R4, R9 ;  /* 0x0000000900047305 */ /* 0x000e620000203100 */
[----:B0-----:R-:W-:Y:S01]  /*0220*/  FADD R5, R9, -R2 ;  /* 0x8000000209057221 */ /* 0x001fe20000000000 */
[----:B------:R-:W-:-:S03]  /*0230*/  FSETP.GT.AND P0, PT, R2, RZ, PT ;  /* 0x000000ff0200720b */ /* 0x000fc60003f04000 */
[----:B------:R-:W-:-:S04]  /*0240*/  FADD R0, R0, R5 ;  /* 0x0000000500007221 */ /* 0x000fc80000000000 */
[C---:B------:R-:W-:Y:S01]  /*0250*/  FFMA R5, R0.reuse, R7, 0.0013391353422775864601 ;  /* 0x3aaf85ed00057423 */ /* 0x040fe20000000007 */
[----:B------:R-:W-:Y:S02]  /*0260*/  SEL R7, RZ, 0x83000000, P0 ;  /* 0x83000000ff077807 */ /* 0x000fe40000000000 */
[----:B------:R-:W-:Y:S01]  /*0270*/  FSETP.GT.AND P0, PT, |R9|, 152, PT ;  /* 0x431800000900780b */ /* 0x000fe20003f04200 */
[----:B------:R-:W-:Y:S01]  /*0280*/  FFMA R5, R0, R5, 0.0096188392490148544312 ;  /* 0x3c1d985600057423 */ /* 0x000fe20000000005 */
[----:B------:R-:W-:Y:S02]  /*0290*/  IADD3 R2, PT, PT, R7, 0x7f000000, RZ ;  /* 0x7f00000007027810 */ /* 0x000fe40007ffe0ff */
[----:B-1----:R-:W-:Y:S01]  /*02a0*/  LEA R7, R4, -R7, 0x17 ;  /* 0x8000000704077211 */ /* 0x002fe200078eb8ff */
[----:B------:R-:W-:-:S04]  /*02b0*/  FFMA R5, R0, R5, 0.055503588169813156128 ;  /* 0x3d6357bb00057423 */ /* 0x000fc80000000005 */
[----:B------:R-:W-:-:S04]  /*02c0*/  FFMA R5, R0, R5, 0.24022644758224487305 ;  /* 0x3e75fdec00057423 */ /* 0x000fc80000000005 */
[----:B------:R-:W-:-:S04]  /*02d0*/  FFMA R5, R0, R5, 0.69314718246459960938 ;  /* 0x3f31721800057423 */ /* 0x000fc80000000005 */
[----:B------:R-:W-:-:S04]  /*02e0*/  FFMA R5, R0, R5, 1 ;  /* 0x3f80000000057423 */ /* 0x000fc80000000005 */
[----:B------:R-:W-:-:S04]  /*02f0*/  FMUL R2, R5, R2 ;  /* 0x0000000205027220 */ /* 0x000fc80000400000 */
[----:B------:R-:W-:Y:S01]  /*0300*/  FMUL R14, R2, R7 ;  /* 0x00000007020e7220 */ /* 0x000fe20000400000 */
[----:B------:R-:W-:Y:S01]  /*0310*/  @P0 FSEL R14, RZ, +INF , !P1 ;  /* 0x7f800000ff0e0808 */ /* 0x000fe20004800000 */
[----:B------:R-:W-:Y:S06]  /*0320*/  @!P2 BRA `(.L_x_202) ;  /* 0x000000200030a947 */ /* 0x000fec0003800000 */
[----:B------:R-:W-:Y:S01]  /*0330*/  FSETP.NAN.AND P0, PT, |R20|, |R20|, PT ;  /* 0x400000141400720b */ /* 0x000fe20003f08200 */
[----:B------:R-:W-:Y:S01]  /*0340*/  IMAD R12, R10, R3, RZ ;  /* 0x000000030a0c7224 */ /* 0x000fe200078e02ff */
[C---:B------:R-:W-:Y:S01]  /*0350*/  LOP3.LUT R18, R3.reuse, 0x7ffffff0, RZ, 0xc0, !PT ;  /* 0x7ffffff003127812 */ /* 0x040fe200078ec0ff */
[----:B------:R-:W-:Y:S01]  /*0360*/  HFMA2 R17, -RZ, RZ, 0, 0 ;  /* 0x00000000ff117431 */ /* 0x000fe200000001ff */
[----:B------:R-:W-:Y:S02]  /*0370*/  FSEL R14, R14, R15, !P0 ;  /* 0x0000000f0e0e7208 */ /* 0x000fe40004000000 */
[C---:B------:R-:W-:Y:S02]  /*0380*/  LOP3.LUT R13, R3.reuse, 0xf, RZ, 0xc0, !PT ;  /* 0x0000000f030d7812 */ /* 0x040fe400078ec0ff */
[C---:B------:R-:W-:Y:S02]  /*0390*/  LOP3.LUT R15, R3.reuse, 0x7, RZ, 0xc0, !PT ;  /* 0x00000007030f7812 */ /* 0x040fe400078ec0ff */
[----:B------:R-:W-:-:S02]  /*03a0*/  LOP3.LUT R16, R3, 0x3, RZ, 0xc0, !PT ;  /* 0x0000000303107812 */ /* 0x000fc400078ec0ff */
[----:B------:R-:W-:Y:S02]  /*03b0*/  MOV R11, RZ ;  /* 0x000000ff000b7202 */ /* 0x000fe40000000f00 */
[----:B------:R-:W-:Y:S02]  /*03c0*/  IADD3 R18, PT, PT, -R18, RZ, RZ ;  /* 0x000000ff12127210 */ /* 0x000fe40007ffe1ff */
[----:B------:R-:W-:-:S07]  /*03d0*/  SHF.R.S32.HI R19, RZ, 0x1f, R12 ;  /* 0x0000001fff137819 */ /* 0x000fce000001140c */
.L_x_248:
[----:B0-----:R-:W0:Y:S01]  /*03e0*/  LDC.64 R2, c[0x0][0x3a0] ;  /* 0x0000e800ff027b82 */ /* 0x001e220000000a00 */
[----:B------:R-:W1:Y:S01]  /*03f0*/  LDCU UR4, c[0x0][0x3b0] ;  /* 0x00007600ff0477ac */ /* 0x000e620008000800 */
[----:B0-----:R-:W-:-:S05]  /*0400*/  IMAD.WIDE.U32 R2, R17, 0x4, R2 ;  /* 0x0000000411027825 */ /* 0x001fca00078e0002 */
[----:B------:R0:W5:Y:S01]  /*0410*/  LDG.E R20, desc[UR8][R2.64] ;  /* 0x0000000802147981 */ /* 0x000162000c1e1900 */
[----:B-1----:R-:W-:Y:S01]  /*0420*/  UISETP.GE.U32.AND UP0, UPT, UR4, 0x10, UPT ;  /* 0x000000100400788c */ /* 0x002fe2000bf06070 */
[----:B------:R-:W-:Y:S01]  /*0430*/  MOV R21, 0x3f800000 ;  /* 0x3f80000000157802 */ /* 0x000fe20000000f00 */
[----:B------:R-:W-:Y:S01]  /*0440*/  IMAD R22, R17, UR4, RZ ;  /* 0x0000000411167c24 */ /* 0x000fe2000f8e02ff */
[----:B------:R-:W-:-:S06]  /*0450*/  MOV R7, RZ ;  /* 0x000000ff00077202 */ /* 0x000fcc0000000f00 */
[----:B0-----:R-:W-:Y:S05]  /*0460*/  BRA.U !UP0, `(.L_x_203) ;  /* 0x0000000108b87547 */ /* 0x001fea000b800000 */
[----:B------:R-:W0:Y:S01]  /*0470*/  LDC.64 R2, c[0x0][0x398] ;  /* 0x0000e600ff027b82 */ /* 0x000e220000000a00 */
[----:B------:R-:W-:Y:S01]  /*0480*/  MOV R21, 0x3f800000 ;  /* 0x3f80000000157802 */ /* 0x000fe20000000f00 */
[----:B------:R-:W-:Y:S01]  /*0490*/  ULOP3.LUT UR5, UR4, 0x7ffffff0, URZ, 0xc0, !UPT ;  /* 0x7ffffff004057892 */ /* 0x000fe2000f8ec0ff */
[----:B------:R-:W-:Y:S02]  /*04a0*/  MOV R6, R18 ;  /* 0x0000001200067202 */ /* 0x000fe40000000f00 */
[----:B0-----:R-:W-:-:S04]  /*04b0*/  LEA R2, P0, R22, R2, 0x2 ;  /* 0x0000000216027211 */ /* 0x001fc800078010ff */
[----:B------:R-:W-:Y:S02]  /*04c0*/  IADD3 R2, P1, PT, R2, 0x20, RZ ;  /* 0x0000002002027810 */ /* 0x000fe40007f3e0ff */
[----:B------:R-:W-:-:S04]  /*04d0*/  LEA.HI.X R3, R22, R3, RZ, 0x2, P0 ;  /* 0x0000000316037211 */ /* 0x000fc800000f14ff */
[----:B------:R-:W-:-:S07]  /*04e0*/  IADD3.X R3, PT, PT, RZ, R3, RZ, P1, !PT ;  /* 0x00000003ff037210 */ /* 0x000fce0000ffe4ff */
.L_x_204:
[----:B------:R-:W2:Y:S04]  /*04f0*/  LDG.E R28, desc[UR8][R2.64+-0x20] ;  /* 0xffffe008021c7981 */ /* 0x000ea8000c1e1900 */
[----:B------:R-:W3:Y:S04]  /*0500*/  LDG.E R27, desc[UR8][R2.64+-0x1c] ;  /* 0xffffe408021b7981 */ /* 0x000ee8000c1e1900 */
[----:B------:R-:W4:Y:S04]  /*0510*/  LDG.E R30, desc[UR8][R2.64+-0x18] ;  /* 0xffffe808021e7981 */ /* 0x000f28000c1e1900 */
        /* <DEDUP_REMOVED lines=12> */
[----:B------:R0:W4:Y:S01]  /*05e0*/  LDG.E R0, desc[UR8][R2.64+0x1c] ;  /* 0x00001c0802007981 */ /* 0x000122000c1e1900 */
[----:B------:R-:W-:-:S04]  /*05f0*/  IADD3 R6, PT, PT, R6, 0x10, RZ ;  /* 0x0000001006067810 */ /* 0x000fc80007ffe0ff */
[----:B------:R-:W-:Y:S02]  /*0600*/  ISETP.NE.AND P0, PT, R6, RZ, PT ;  /* 0x000000ff0600720c */ /* 0x000fe40003f05270 */
[----:B0-----:R-:W-:-:S04]  /*0610*/  IADD3 R2, P1, PT, R2, 0x40, RZ ;  /* 0x0000004002027810 */ /* 0x001fc80007f3e0ff */
[----:B------:R-:W-:Y:S01]  /*0620*/  IADD3.X R3, PT, PT, RZ, R3, RZ, P1, !PT ;  /* 0x00000003ff037210 */ /* 0x000fe20000ffe4ff */
[----:B--2---:R-:W-:-:S04]  /*0630*/  FMUL R28, R28, R21 ;  /* 0x000000151c1c7220 */ /* 0x004fc80000400000 */
[----:B---3--:R-:W-:-:S04]  /*0640*/  FMUL R27, R28, R27 ;  /* 0x0000001b1c1b7220 */ /* 0x008fc80000400000 */
[----:B----4-:R-:W-:-:S04]  /*0650*/  FMUL R27, R27, R30 ;  /* 0x0000001e1b1b7220 */ /* 0x010fc80000400000 */
[----:B------:R-:W-:-:S04]  /*0660*/  FMUL R27, R27, R32 ;  /* 0x000000201b1b7220 */ /* 0x000fc80000400000 */
        /* <DEDUP_REMOVED lines=11> */
[----:B------:R-:W-:Y:S01]  /*0720*/  FMUL R21, R5, R0 ;  /* 0x0000000005157220 */ /* 0x000fe20000400000 */
[----:B------:R-:W-:Y:S06]  /*0730*/  @P0 BRA `(.L_x_204) ;  /* 0xfffffffc006c0947 */ /* 0x000fec000383ffff */
[----:B------:R-:W-:-:S07]  /*0740*/  MOV R7, UR5 ;  /* 0x0000000500077c02 */ /* 0x000fce0008000f00 */
.L_x_203:
[----:B------:R-:W0:Y:S01]  /*0750*/  LDC.64 R2, c[0x0][0x398] ;  /* 0x0000e600ff027b82 */ /* 0x000e220000000a00 */
[----:B------:R-:W-:Y:S02]  /*0760*/  ISETP.NE.AND P0, PT, R13, RZ, PT ;  /* 0x000000ff0d00720c */ /* 0x000fe40003f05270 */
[----:B0-----:R-:W-:-:S04]  /*0770*/  LEA R2, P1, R22, R2, 0x2 ;  /* 0x0000000216027211 */ /* 0x001fc800078210ff */
[----:B------:R-:W-:-:S07]  /*0780*/  LEA.HI.X R3, R22, R3, RZ, 0x2, P1 ;  /* 0x0000000316037211 */ /* 0x000fce00008f14ff */
[----:B------:R-:W-:Y:S05]  /*0790*/  @!P0 BRA `(.L_x_205) ;  /* 0x0000000000c08947 */ /* 0x000fea0003800000 */
[----:B------:R-:W-:Y:S02]  /*07a0*/  IADD3 R0, PT, PT, R13, -0x1, RZ ;  /* 0xffffffff0d007810 */ /* 0x000fe40007ffe0ff */
[----:B------:R-:W-:Y:S02]  /*07b0*/  ISETP.NE.AND P1, PT, R15, RZ, PT ;  /* 0x000000ff0f00720c */ /* 0x000fe40003f25270 */
[----:B------:R-:W-:-:S13]  /*07c0*/  ISETP.GE.U32.AND P0, PT, R0, 0x7, PT ;  /* 0x000000070000780c */ /* 0x000fda0003f06070 */
[----:B------:R-:W-:Y:S05]  /*07d0*/  @!P0 BRA `(.L_x_206) ;  /* 0x0000000000488947 */ /* 0x000fea0003800000 */
[----:B------:R-:W-:-:S05]  /*07e0*/  IMAD.WIDE.U32 R4, R7, 0x4, R2 ;  /* 0x0000000407047825 */ /* 0x000fca00078e0002 */
[----:B------:R-:W2:Y:S04]  /*07f0*/  LDG.E R0, desc[UR8][R4.64] ;  /* 0x0000000804007981 */ /* 0x000ea8000c1e1900 */
[----:B------:R-:W3:Y:S04]  /*0800*/  LDG.E R9, desc[UR8][R4.64+0x4] ;  /* 0x0000040804097981 */ /* 0x000ee8000c1e1900 */
[----:B------:R-:W4:Y:S04]  /*0810*/  LDG.E R23, desc[UR8][R4.64+0x8] ;  /* 0x0000080804177981 */ /* 0x000f28000c1e1900 */
[----:B------:R-:W4:Y:S04]  /*0820*/  LDG.E R25, desc[UR8][R4.64+0xc] ;  /* 0x00000c0804197981 */ /* 0x000f28000c1e1900 */
[----:B------:R-:W4:Y:S04]  /*0830*/  LDG.E R27, desc[UR8][R4.64+0x10] ;  /* 0x00001008041b7981 */ /* 0x000f28000c1e1900 */
[----:B------:R-:W4:Y:S04]  /*0840*/  LDG.E R29, desc[UR8][R4.64+0x14] ;  /* 0x00001408041d7981 */ /* 0x000f28000c1e1900 */
[----:B------:R-:W4:Y:S04]  /*0850*/  LDG.E R31, desc[UR8][R4.64+0x18] ;  /* 0x00001808041f7981 */ /* 0x000f28000c1e1900 */
[----:B------:R-:W4:Y:S01]  /*0860*/  LDG.E R33, desc[UR8][R4.64+0x1c] ;  /* 0x00001c0804217981 */ /* 0x000f22000c1e1900 */
[----:B------:R-:W-:Y:S01]  /*0870*/  IADD3 R7, PT, PT, R7, 0x8, RZ ;  /* 0x0000000807077810 */ /* 0x000fe20007ffe0ff */
[----:B--2---:R-:W-:-:S04]  /*0880*/  FMUL R0, R21, R0 ;  /* 0x0000000015007220 */ /* 0x004fc80000400000 */
[----:B---3--:R-:W-:-:S04]  /*0890*/  FMUL R0, R0, R9 ;  /* 0x0000000900007220 */ /* 0x008fc80000400000 */
[----:B----4-:R-:W-:-:S04]  /*08a0*/  FMUL R0, R0, R23 ;  /* 0x0000001700007220 */ /* 0x010fc80000400000 */
[----:B------:R-:W-:-:S04]  /*08b0*/  FMUL R0, R0, R25 ;  /* 0x0000001900007220 */ /* 0x000fc80000400000 */
[----:B------:R-:W-:-:S04]  /*08c0*/  FMUL R0, R0, R27 ;  /* 0x0000001b00007220 */ /* 0x000fc80000400000 */
[----:B------:R-:W-:-:S04]  /*08d0*/  FMUL R0, R0, R29 ;  /* 0x0000001d00007220 */ /* 0x000fc80000400000 */
[----:B------:R-:W-:-:S04]  /*08e0*/  FMUL R0, R0, R31 ;  /* 0x0000001f00007220 */ /* 0x000fc80000400000 */
[----:B------:R-:W-:-:S07]  /*08f0*/  FMUL R21, R0, R33 ;  /* 0x0000002100157220 */ /* 0x000fce0000400000 */
.L_x_206:
        /* <DEDUP_REMOVED lines=9> */
[----:B------:R-:W4:Y:S01]  /*0990*/  LDG.E R25, desc[UR8][R4.64+0xc] ;  /* 0x00000c0804197981 */ /* 0x000f22000c1e1900 */
[----:B------:R-:W-:Y:S01]  /*09a0*/  IADD3 R7, PT, PT, R7, 0x4, RZ ;  /* 0x0000000407077810 */ /* 0x000fe20007ffe0ff */
[----:B--2---:R-:W-:-:S04]  /*09b0*/  FMUL R0, R21, R0 ;  /* 0x0000000015007220 */ /* 0x004fc80000400000 */
[----:B---3--:R-:W-:-:S04]  /*09c0*/  FMUL R0, R0, R9 ;  /* 0x0000000900007220 */ /* 0x008fc80000400000 */
[----:B----4-:R-:W-:-:S04]  /*09d0*/  FMUL R0, R0, R23 ;  /* 0x0000001700007220 */ /* 0x010fc80000400000 */
[----:B------:R-:W-:-:S07]  /*09e0*/  FMUL R21, R0, R25 ;  /* 0x0000001900157220 */ /* 0x000fce0000400000 */
.L_x_207:
[----:B------:R-:W-:Y:S05]  /*09f0*/  @!P1 BRA `(.L_x_205) ;  /* 0x0000000000289947 */ /* 0x000fea0003800000 */
[----:B------:R-:W-:-:S05]  /*0a00*/  IMAD.WIDE.U32 R4, R7, 0x4, R2 ;  /* 0x0000000407047825 */ /* 0x000fca00078e0002 */
[----:B------:R-:W2:Y:S01]  /*0a10*/  LDG.E R0, desc[UR8][R4.64] ;  /* 0x0000000804007981 */ /* 0x000ea2000c1e1900 */
[----:B------:R-:W-:Y:S01]  /*0a20*/  ISETP.NE.AND P0, PT, R16, 0x1, PT ;  /* 0x000000011000780c */ /* 0x000fe20003f05270 */
[----:B--2---:R-:W-:-:S12]  /*0a30*/  FMUL R21, R21, R0 ;  /* 0x0000000015157220 */ /* 0x004fd80000400000 */
[----:B------:R-:W-:Y:S05]  /*0a40*/  @!P0 BRA `(.L_x_205) ;  /* 0x0000000000148947 */ /* 0x000fea0003800000 */
[----:B------:R-:W-:Y:S01]  /*0a50*/  ISETP.NE.AND P0, PT, R16, 0x2, PT ;  /* 0x000000021000780c */ /* 0x000fe20003f05270 */
[----:B------:R-:W2:-:S12]  /*0a60*/  LDG.E R0, desc[UR8][R4.64+0x4] ;  /* 0x0000040804007981 */ /* 0x000e98000c1e1900 */
[----:B------:R-:W3:Y:S01]  /*0a70*/  @P0 LDG.E R6, desc[UR8][R4.64+0x8] ;  /* 0x0000080804060981 */ /* 0x000ee2000c1e1900 */
[----:B--2---:R-:W-:-:S04]  /*0a80*/  FMUL R21, R21, R0 ;  /* 0x0000000015157220 */ /* 0x004fc80000400000 */
[----:B---3--:R-:W-:-:S07]  /*0a90*/  @P0 FMUL R21, R21, R6 ;  /* 0x0000000615150220 */ /* 0x008fce0000400000 */
.L_x_205:
[----:B------:R-:W-:Y:S01]  /*0aa0*/  FSETP.GTU.AND P0, PT, R21, RZ, PT ;  /* 0x000000ff1500720b */ /* 0x000fe20003f0c000 */
[----:B------:R-:W-:-:S12]  /*0ab0*/  HFMA2 R5, -RZ, RZ, 0, 0 ;  /* 0x00000000ff057431 */ /* 0x000fd800000001ff */
[----:B------:R-:W-:Y:S05]  /*0ac0*/  @!P0 BRA `(.L_x_208) ;  /* 0x00000018001c8947 */ /* 0x000fea0003800000 */
[----:B------:R-:W-:Y:S01]  /*0ad0*/  UISETP.GE.U32.AND UP0, UPT, UR4, 0x8, UPT ;  /* 0x000000080400788c */ /* 0x000fe2000bf06070 */
[----:B------:R-:W-:Y:S02]  /*0ae0*/  MOV R23, RZ ;  /* 0x000000ff00177202 */ /* 0x000fe40000000f00 */
[----:B------:R-:W-:-:S06]  /*0af0*/  MOV R5, RZ ;  /* 0x000000ff00057202 */ /* 0x000fcc0000000f00 */
[----:B------:R-:W-:Y:S05]  /*0b00*/  BRA.U !UP0, `(.L_x_209) ;  /* 0x0000000908a87547 */ /* 0x000fea000b800000 */
[----:B------:R-:W-:Y:S01]  /*0b10*/  HFMA2 R25, -RZ, RZ, 0, 0 ;  /* 0x00000000ff197431 */ /* 0x000fe200000001ff */
[----:B------:R-:W-:Y:S01]  /*0b20*/  MOV R23, RZ ;  /* 0x000000ff00177202 */ /* 0x000fe20000000f00 */
[----:B------:R-:W0:Y:S06]  /*0b30*/  LDCU.64 UR4, c[0x0][0x380] ;  /* 0x00007000ff0477ac */ /* 0x000e2c0008000a00 */
.L_x_226:
[----:B------:R-:W1:Y:S01]  /*0b40*/  LDC.64 R8, c[0x0][0x390] ;  /* 0x0000e400ff087b82 */ /* 0x000e620000000a00 */
[-C--:B------:R-:W-:Y:S01]  /*0b50*/  IADD3 R24, P1, PT, R22, R25.reuse, RZ ;  /* 0x0000001916187210 */ /* 0x080fe20007f3e0ff */
[----:B------:R-:W-:Y:S01]  /*0b60*/  IMAD.WIDE.U32 R4, R25, 0x4, R2 ;  /* 0x0000000419047825 */ /* 0x000fe200078e0002 */
[----:B------:R-:W-:Y:S02]  /*0b70*/  IADD3 R7, P0, PT, R12, R25, RZ ;  /* 0x000000190c077210 */ /* 0x000fe40007f1e0ff */
[----:B------:R-:W-:Y:S02]  /*0b80*/  IADD3.X R26, PT, PT, RZ, RZ, RZ, P1, !PT ;  /* 0x000000ffff1a7210 */ /* 0x000fe40000ffe4ff */
[----:B------:R-:W-:Y:S01]  /*0b90*/  IADD3.X R28, PT, PT, RZ, R19, RZ, P0, !PT ;  /* 0x00000013ff1c7210 */ /* 0x000fe200007fe4ff */
[----:B------:R-:W2:Y:S01]  /*0ba0*/  LDG.E R0, desc[UR8][R4.64] ;  /* 0x0000000804007981 */ /* 0x000ea2000c1e1900 */
[----:B0-----:R-:W-:-:S04]  /*0bb0*/  LEA R6, P0, R7, UR4, 0x2 ;  /* 0x0000000407067c11 */ /* 0x001fc8000f8010ff */
[----:B------:R-:W-:Y:S02]  /*0bc0*/  LEA.HI.X R7, R7, UR5, R28, 0x2, P0 ;  /* 0x0000000507077c11 */ /* 0x000fe400080f141c */
[----:B-1----:R-:W-:-:S04]  /*0bd0*/  LEA R8, P1, R24, R8, 0x2 ;  /* 0x0000000818087211 */ /* 0x002fc800078210ff */
[----:B------:R-:W-:Y:S02]  /*0be0*/  LEA.HI.X R9, R24, R9, R26, 0x2, P1 ;  /* 0x0000000918097211 */ /* 0x000fe400008f141a */
[----:B------:R-:W3:Y:S04]  /*0bf0*/  LDG.E R24, desc[UR8][R6.64] ;  /* 0x0000000806187981 */ /* 0x000ee8000c1e1900 */
[----:B------:R-:W3:Y:S01]  /*0c00*/  LDG.E R27, desc[UR8][R8.64] ;  /* 0x00000008081b7981 */ /* 0x000ee2000c1e1900 */
[----:B------:R-:W-:Y:S01]  /*0c10*/  BSSY.RECONVERGENT B2, `(.L_x_210) ;  /* 0x000000e000027945 */ /* 0x000fe20003800200 */
[----:B--2---:R-:W0:Y:S02]  /*0c20*/  MUFU.RCP R29, R0 ;  /* 0x00000000001d7308 */ /* 0x004e240000001000 */
[----:B0-----:R-:W-:-:S04]  /*0c30*/  FFMA R26, -R0, R29, 1 ;  /* 0x3f800000001a7423 */ /* 0x001fc8000000011d */
[----:B------:R-:W-:Y:S01]  /*0c40*/  FFMA R29, R29, R26, R29 ;  /* 0x0000001a1d1d7223 */ /* 0x000fe2000000001d */
[----:B---3--:R-:W-:-:S04]  /*0c50*/  FADD R24, R24, -R27 ;  /* 0x8000001b18187221 */ /* 0x008fc80000000000 */
[----:B------:R-:W-:-:S04]  /*0c60*/  FMUL R28, R24, R24 ;  /* 0x00000018181c7220 */ /* 0x000fc80000400000 */
[----:B------:R-:W0:Y:S01]  /*0c70*/  FCHK P0, R28, R0 ;  /* 0x000000001c007302 */ /* 0x000e220000000000 */
[----:B------:R-:W-:-:S04]  /*0c80*/  FFMA R24, R28, R29, RZ ;  /* 0x0000001d1c187223 */ /* 0x000fc800000000ff */
[----:B------:R-:W-:-:S04]  /*0c90*/  FFMA R26, -R0, R24, R28 ;  /* 0x00000018001a7223 */ /* 0x000fc8000000011c */
[----:B------:R-:W-:Y:S01]  /*0ca0*/  FFMA R24, R29, R26, R24 ;  /* 0x0000001a1d187223 */ /* 0x000fe20000000018 */
[----:B0-----:R-:W-:Y:S06]  /*0cb0*/  @!P0 BRA `(.L_x_211) ;  /* 0x00000000000c8947 */ /* 0x001fec0003800000 */
[----:B------:R-:W-:-:S07]  /*0cc0*/  MOV R24, 0xce0 ;  /* 0x00000ce000187802 */ /* 0x000fce0000000f00 */
[----:B-----5:R-:W-:Y:S05]  /*0cd0*/  CALL.REL.NOINC `($__internal_3_$__cuda_sm3x_div_rn_noftz_f32_slowpath) ;  /* 0x0000005800687944 */ /* 0x020fea0003c00000 */
[----:B------:R-:W-:-:S07]  /*0ce0*/  MOV R24, R0 ;  /* 0x0000000000187202 */ /* 0x000fce0000000f00 */
.L_x_211:
[----:B------:R-:W-:Y:S05]  /*0cf0*/  BSYNC.RECONVERGENT B2 ;  /* 0x0000000000027941 */ /* 0x000fea0003800200 */
.L_x_210:
[----:B------:R-:W2:Y:S04]  /*0d00*/  LDG.E R29, desc[UR8][R4.64+0x4] ;  /* 0x00000408041d7981 */ /* 0x000ea8000c1e1900 */
[----:B------:R-:W3:Y:S04]  /*0d10*/  LDG.E R0, desc[UR8][R6.64+0x4] ;  /* 0x0000040806007981 */ /* 0x000ee8000c1e1900 */
[----:B------:R-:W3:Y:S01]  /*0d20*/  LDG.E R27, desc[UR8][R8.64+0x4] ;  /* 0x00000408081b7981 */ /* 0x000ee2000c1e1900 */
[----:B------:R-:W-:Y:S01]  /*0d30*/  BSSY.RECONVERGENT B2, `(.L_x_212) ;  /* 0x000000f000027945 */ /* 0x000fe20003800200 */
[----:B------:R-:W-:Y:S01]  /*0d40*/  FADD R23, R24, R23 ;  /* 0x0000001718177221 */ /* 0x000fe20000000000 */
[----:B--2---:R-:W0:Y:S01]  /*0d50*/  MUFU.RCP R26, R29 ;  /* 0x0000001d001a7308 */ /* 0x004e220000001000 */
[----:B---3--:R-:W-:-:S04]  /*0d60*/  FADD R0, R0, -R27 ;  /* 0x8000001b00007221 */ /* 0x008fc80000000000 */
[----:B------:R-:W-:-:S04]  /*0d70*/  FMUL R28, R0, R0 ;  /* 0x00000000001c7220 */ /* 0x000fc80000400000 */
[----:B------:R-:W1:Y:S01]  /*0d80*/  FCHK P0, R28, R29 ;  /* 0x0000001d1c007302 */ /* 0x000e620000000000 */
[----:B0-----:R-:W-:-:S04]  /*0d90*/  FFMA R27, -R29, R26, 1 ;  /* 0x3f8000001d1b7423 */ /* 0x001fc8000000011a */
[----:B------:R-:W-:-:S04]  /*0da0*/  FFMA R27, R26, R27, R26 ;  /* 0x0000001b1a1b7223 */ /* 0x000fc8000000001a */
[----:B------:R-:W-:-:S04]  /*0db0*/  FFMA R0, R28, R27, RZ ;  /* 0x0000001b1c007223 */ /* 0x000fc800000000ff */
[----:B------:R-:W-:-:S04]  /*0dc0*/  FFMA R26, -R29, R0, R28 ;  /* 0x000000001d1a7223 */ /* 0x000fc8000000011c */
[----:B------:R-:W-:Y:S01]  /*0dd0*/  FFMA R0, R27, R26, R0 ;  /* 0x0000001a1b007223 */ /* 0x000fe20000000000 */
[----:B-1----:R-:W-:Y:S06]  /*0de0*/  @!P0 BRA `(.L_x_213) ;  /* 0x00000000000c8947 */ /* 0x002fec0003800000 */
[----:B------:R-:W-:Y:S02]  /*0df0*/  MOV R0, R29 ;  /* 0x0000001d00007202 */ /* 0x000fe40000000f00 */
[----:B------:R-:W-:-:S07]  /*0e00*/  MOV R24, 0xe20 ;  /* 0x00000e2000187802 */ /* 0x000fce0000000f00 */
[----:B-----5:R-:W-:Y:S05]  /*0e10*/  CALL.REL.NOINC `($__internal_3_$__cuda_sm3x_div_rn_noftz_f32_slowpath) ;  /* 0x0000005800187944 */ /* 0x020fea0003c00000 */
.L_x_213:
[----:B------:R-:W-:Y:S05]  /*0e20*/  BSYNC.RECONVERGENT B2 ;  /* 0x0000000000027941 */ /* 0x000fea0003800200 */
.L_x_212:
        /* <DEDUP_REMOVED lines=18> */
.L_x_215:
[----:B------:R-:W-:Y:S05]  /*0f50*/  BSYNC.RECONVERGENT B2 ;  /* 0x0000000000027941 */ /* 0x000fea0003800200 */
.L_x_214:
        /* <DEDUP_REMOVED lines=18> */
.L_x_217:
[----:B------:R-:W-:Y:S05]  /*1080*/  BSYNC.RECONVERGENT B2 ;  /* 0x0000000000027941 */ /* 0x000fea0003800200 */
.L_x_216:
        /* <DEDUP_REMOVED lines=18> */
.L_x_219:
[----:B------:R-:W-:Y:S05]  /*11b0*/  BSYNC.RECONVERGENT B2 ;  /* 0x0000000000027941 */ /* 0x000fea0003800200 */
.L_x_218:
        /* <DEDUP_REMOVED lines=18> */
.L_x_221:
[----:B------:R-:W-:Y:S05]  /*12e0*/  BSYNC.RECONVERGENT B2 ;  /* 0x0000000000027941 */ /* 0x000fea0003800200 */
.L_x_220:
        /* <DEDUP_REMOVED lines=18> */
.L_x_223:
[----:B------:R-:W-:Y:S05]  /*1410*/  BSYNC.RECONVERGENT B2 ;  /* 0x0000000000027941 */ /* 0x000fea0003800200 */
.L_x_222:
        /* <DEDUP_REMOVED lines=18> */
.L_x_225:
[----:B------:R-:W-:Y:S05]  /*1540*/  BSYNC.RECONVERGENT B2 ;  /* 0x0000000000027941 */ /* 0x000fea0003800200 */
.L_x_224:
[----:B------:R-:W0:Y:S01]  /*1550*/  LDC R5, c[0x0][0x3b0] ;  /* 0x0000ec00ff057b82 */ /* 0x000e220000000800 */
[----:B------:R-:W-:Y:S01]  /*1560*/  IADD3 R25, PT, PT, R25, 0x8, RZ ;  /* 0x0000000819197810 */ /* 0x000fe20007ffe0ff */
[----:B------:R-:W-:Y:S01]  /*1570*/  FADD R23, R23, R0 ;  /* 0x0000000017177221 */ /* 0x000fe20000000000 */
[----:B0-----:R-:W-:-:S04]  /*1580*/  LOP3.LUT R5, R5, 0x7ffffff8, RZ, 0xc0, !PT ;  /* 0x7ffffff805057812 */ /* 0x001fc800078ec0ff */
[----:B------:R-:W-:-:S13]  /*1590*/  ISETP.NE.AND P0, PT, R25, R5, PT ;  /* 0x000000051900720c */ /* 0x000fda0003f05270 */
[----:B------:R-:W-:Y:S05]  /*15a0*/  @P0 BRA `(.L_x_226) ;  /* 0xfffffff400640947 */ /* 0x000fea000383ffff */
.L_x_209:
[----:B------:R-:W-:-:S13]  /*15b0*/  ISETP.NE.AND P0, PT, R15, RZ, PT ;  /* 0x000000ff0f00720c */ /* 0x000fda0003f05270 */
[----:B------:R-:W-:Y:S05]  /*15c0*/  @!P0 BRA `(.L_x_227) ;  /* 0x0000000800cc8947 */ /* 0x000fea0003800000 */
[----:B------:R-:W-:-:S04]  /*15d0*/  IADD3 R0, PT, PT, R15, -0x1, RZ ;  /* 0xffffffff0f007810 */ /* 0x000fc80007ffe0ff */
[----:B------:R-:W-:-:S13]  /*15e0*/  ISETP.GE.U32.AND P0, PT, R0, 0x3, PT ;  /* 0x000000030000780c */ /* 0x000fda0003f06070 */
[----:B------:R-:W-:Y:S05]  /*15f0*/  @!P0 BRA `(.L_x_228) ;  /* 0x0000000400608947 */ /* 0x000fea0003800000 */
[----:B------:R-:W0:Y:S01]  /*1600*/  LDC.64 R8, c[0x0][0x390] ;  /* 0x0000e400ff087b82 */ /* 0x000e220000000a00 */
[----:B------:R-:W1:Y:S01]  /*1610*/  LDCU.64 UR4, c[0x0][0x380] ;  /* 0x00007000ff0477ac */ /* 0x000e620008000a00 */
[-C--:B------:R-:W-:Y:S01]  /*1620*/  IADD3 R4, P1, PT, R22, R5.reuse, RZ ;  /* 0x0000000516047210 */ /* 0x080fe20007f3e0ff */
[----:B------:R-:W-:Y:S01]  /*1630*/  IMAD.WIDE.U32 R6, R5, 0x4, R2 ;  /* 0x0000000405067825 */ /* 0x000fe200078e0002 */
[----:B------:R-:W-:Y:S02]  /*1640*/  IADD3 R25, P0, PT, R12, R5, RZ ;  /* 0x000000050c197210 */ /* 0x000fe40007f1e0ff */
[----:B------:R-:W-:Y:S02]  /*1650*/  IADD3.X R24, PT, PT, RZ, RZ, RZ, P1, !PT ;  /* 0x000000ffff187210 */ /* 0x000fe40000ffe4ff */
[----:B------:R-:W-:Y:S01]  /*1660*/  IADD3.X R26, PT, PT, RZ, R19, RZ, P0, !PT ;  /* 0x00000013ff1a7210 */ /* 0x000fe200007fe4ff */
[----:B------:R-:W2:Y:S01]  /*1670*/  LDG.E R0, desc[UR8][R6.64] ;  /* 0x0000000806007981 */ /* 0x000ea2000c1e1900 */
[----:B-1----:R-:W-:-:S04]  /*1680*/  LEA R34, P0, R25, UR4, 0x2 ;  /* 0x0000000419227c11 */ /* 0x002fc8000f8010ff */
[----:B------:R-:W-:Y:S02]  /*1690*/  LEA.HI.X R35, R25, UR5, R26, 0x2, P0 ;  /* 0x0000000519237c11 */ /* 0x000fe400080f141a */
[----:B0-----:R-:W-:-:S04]  /*16a0*/  LEA R8, P1, R4, R8, 0x2 ;  /* 0x0000000804087211 */ /* 0x001fc800078210ff */
        /* <DEDUP_REMOVED lines=17> */
.L_x_230:
[----:B------:R-:W-:Y:S05]  /*17c0*/  BSYNC.RECONVERGENT B2 ;  /* 0x0000000000027941 */ /* 0x000fea0003800200 */
.L_x_229:
        /* <DEDUP_REMOVED lines=18> */
.L_x_232:
[----:B------:R-:W-:Y:S05]  /*18f0*/  BSYNC.RECONVERGENT B2 ;  /* 0x0000000000027941 */ /* 0x000fea0003800200 */
.L_x_231:
        /* <DEDUP_REMOVED lines=18> */
.L_x_234:
[----:B------:R-:W-:Y:S05]  /*1a20*/  BSYNC.RECONVERGENT B2 ;  /* 0x0000000000027941 */ /* 0x000fea0003800200 */
.L_x_233:
        /* <DEDUP_REMOVED lines=18> */
.L_x_236:
[----:B------:R-:W-:Y:S05]  /*1b50*/  BSYNC.RECONVERGENT B2 ;  /* 0x0000000000027941 */ /* 0x000fea0003800200 */
.L_x_235:
[----:B------:R-:W-:Y:S01]  /*1b60*/  FADD R23, R4, R0 ;  /* 0x0000000004177221 */ /* 0x000fe20000000000 */
[----:B------:R-:W-:-:S07]  /*1b70*/  IADD3 R5, PT, PT, R5, 0x4, RZ ;  /* 0x0000000405057810 */ /* 0x000fce0007ffe0ff */
.L_x_228:
[----:B------:R-:W-:-:S13]  /*1b80*/  ISETP.NE.AND P0, PT, R16, RZ, PT ;  /* 0x000000ff1000720c */ /* 0x000fda0003f05270 */
[----:B------:R-:W-:Y:S05]  /*1b90*/  @!P0 BRA `(.L_x_227) ;  /* 0x0000000400588947 */ /* 0x000fea0003800000 */
[----:B------:R-:W-:-:S13]  /*1ba0*/  ISETP.NE.AND P0, PT, R16, 0x1, PT ;  /* 0x000000011000780c */ /* 0x000fda0003f05270 */
        /* <DEDUP_REMOVED lines=11> */
[----:B0-----:R-:W-:-:S03]  /*1c60*/  LEA R8, P1, R24, R8, 0x2 ;  /* 0x0000000818087211 */ /* 0x001fc600078210ff */
[----:B------:R-:W3:Y:S01]  /*1c70*/  LDG.E R4, desc[UR8][R34.64] ;  /* 0x0000000822047981 */ /* 0x000ee2000c1e1900 */
[----:B------:R-:W-:-:S05]  /*1c80*/  LEA.HI.X R9, R24, R9, R26, 0x2, P1 ;  /* 0x0000000918097211 */ /* 0x000fca00008f141a */
[----:B------:R-:W3:Y:S01]  /*1c90*/  LDG.E R25, desc[UR8][R8.64] ;  /* 0x0000000808197981 */ /* 0x000ee2000c1e1900 */
[----:B------:R-:W-:Y:S01]  /*1ca0*/  BSSY.RECONVERGENT B2, `(.L_x_238) ;  /* 0x000000e000027945 */ /* 0x000fe20003800200 */
[----:B--2---:R-:W0:Y:S01]  /*1cb0*/  MUFU.RCP R27, R0 ;  /* 0x00000000001b7308 */ /* 0x004e220000001000 */
[----:B---3--:R-:W-:-:S04]  /*1cc0*/  FADD R4, R4, -R25 ;  /* 0x8000001904047221 */ /* 0x008fc80000000000 */
[----:B------:R-:W-:Y:S01]  /*1cd0*/  FMUL R28, R4, R4 ;  /* 0x00000004041c7220 */ /* 0x000fe20000400000 */
[----:B0-----:R-:W-:-:S03]  /*1ce0*/  FFMA R24, -R0, R27, 1 ;  /* 0x3f80000000187423 */ /* 0x001fc6000000011b */
[----:B------:R-:W0:Y:S01]  /*1cf0*/  FCHK P0, R28, R0 ;  /* 0x000000001c007302 */ /* 0x000e220000000000 */
[----:B------:R-:W-:-:S04]  /*1d00*/  FFMA R27, R27, R24, R27 ;  /* 0x000000181b1b7223 */ /* 0x000fc8000000001b */
[----:B------:R-:W-:-:S04]  /*1d10*/  FFMA R4, R28, R27, RZ ;  /* 0x0000001b1c047223 */ /* 0x000fc800000000ff */
[----:B------:R-:W-:-:S04]  /*1d20*/  FFMA R24, -R0, R4, R28 ;  /* 0x0000000400187223 */ /* 0x000fc8000000011c */
[----:B------:R-:W-:Y:S01]  /*1d30*/  FFMA R4, R27, R24, R4 ;  /* 0x000000181b047223 */ /* 0x000fe20000000004 */
[----:B0-----:R-:W-:Y:S06]  /*1d40*/  @!P0 BRA `(.L_x_239) ;  /* 0x00000000000c8947 */ /* 0x001fec0003800000 */
[----:B------:R-:W-:-:S07]  /*1d50*/  MOV R24, 0x1d70 ;  /* 0x00001d7000187802 */ /* 0x000fce0000000f00 */
[----:B-----5:R-:W-:Y:S05]  /*1d60*/  CALL.REL.NOINC `($__internal_3_$__cuda_sm3x_div_rn_noftz_f32_slowpath) ;  /* 0x0000004800447944 */ /* 0x020fea0003c00000 */
[----:B------:R-:W-:-:S07]  /*1d70*/  MOV R4, R0 ;  /* 0x0000000000047202 */ /* 0x000fce0000000f00 */
.L_x_239:
[----:B------:R-:W-:Y:S05]  /*1d80*/  BSYNC.RECONVERGENT B2 ;  /* 0x0000000000027941 */ /* 0x000fea0003800200 */
.L_x_238:
        /* <DEDUP_REMOVED lines=18> */
.L_x_241:
[----:B------:R-:W-:Y:S05]  /*1eb0*/  BSYNC.RECONVERGENT B2 ;  /* 0x0000000000027941 */ /* 0x000fea0003800200 */
.L_x_240:
[----:B------:R-:W-:Y:S01]  /*1ec0*/  FADD R23, R23, R0 ;  /* 0x0000000017177221 */ /* 0x000fe20000000000 */
[----:B------:R-:W-:-:S07]  /*1ed0*/  IADD3 R5, PT, PT, R5, 0x2, RZ ;  /* 0x0000000205057810 */ /* 0x000fce0007ffe0ff */
.L_x_237:
[----:B------:R-:W0:Y:S02]  /*1ee0*/  LDCU UR4, c[0x0][0x3b0] ;  /* 0x00007600ff0477ac */ /* 0x000e240008000800 */
[----:B0-----:R-:W-:-:S04]  /*1ef0*/  ULOP3.LUT UR4, UR4, 0x1, URZ, 0xc0, !UPT ;  /* 0x0000000104047892 */ /* 0x001fc8000f8ec0ff */
[----:B------:R-:W-:-:S09]  /*1f00*/  UISETP.NE.U32.AND UP0, UPT, UR4, 0x1, UPT ;  /* 0x000000010400788c */ /* 0x000fd2000bf05070 */
[----:B------:R-:W-:Y:S05]  /*1f10*/  BRA.U UP0, `(.L_x_227) ;  /* 0x0000000100787547 */ /* 0x000fea000b800000 */
[----:B------:R-:W0:Y:S01]  /*1f20*/  LDC.64 R6, c[0x0][0x390] ;  /* 0x0000e400ff067b82 */ /* 0x000e220000000a00 */
[----:B------:R-:W1:Y:S01]  /*1f30*/  LDCU.64 UR4, c[0x0][0x380] ;  /* 0x00007000ff0477ac */ /* 0x000e620008000a00 */
[----:B------:R-:W-:Y:S01]  /*1f40*/  IMAD.WIDE.U32 R2, R5, 0x4, R2 ;  /* 0x0000000405027825 */ /* 0x000fe200078e0002 */
[-C--:B------:R-:W-:Y:S02]  /*1f50*/  IADD3 R22, P1, PT, R22, R5.reuse, RZ ;  /* 0x0000000516167210 */ /* 0x080fe40007f3e0ff */
[----:B------:R-:W-:Y:S02]  /*1f60*/  IADD3 R5, P0, PT, R12, R5, RZ ;  /* 0x000000050c057210 */ /* 0x000fe40007f1e0ff */
[----:B------:R-:W-:Y:S01]  /*1f70*/  IADD3.X R0, PT, PT, RZ, RZ, RZ, P1, !PT ;  /* 0x000000ffff007210 */ /* 0x000fe20000ffe4ff */
[----:B------:R-:W2:Y:S01]  /*1f80*/  LDG.E R9, desc[UR8][R2.64] ;  /* 0x0000000802097981 */ /* 0x000ea2000c1e1900 */
[----:B------:R-:W-:Y:S02]  /*1f90*/  IADD3.X R8, PT, PT, RZ, R19, RZ, P0, !PT ;  /* 0x00000013ff087210 */ /* 0x000fe400007fe4ff */
[----:B-1----:R-:W-:-:S04]  /*1fa0*/  LEA R4, P0, R5, UR4, 0x2 ;  /* 0x0000000405047c11 */ /* 0x002fc8000f8010ff */
[----:B------:R-:W-:Y:S02]  /*1fb0*/  LEA.HI.X R5, R5, UR5, R8, 0x2, P0 ;  /* 0x0000000505057c11 */ /* 0x000fe400080f1408 */
[----:B0-----:R-:W-:-:S03]  /*1fc0*/  LEA R6, P1, R22, R6, 0x2 ;  /* 0x0000000616067211 */ /* 0x001fc600078210ff */
[----:B------:R-:W3:Y:S01]  /*1fd0*/  LDG.E R4, desc[UR8][R4.64] ;  /* 0x0000000804047981 */ /* 0x000ee2000c1e1900 */
[----:B------:R-:W-:-:S06]  /*1fe0*/  LEA.HI.X R7, R22, R7, R0, 0x2, P1 ;  /* 0x0000000716077211 */ /* 0x000fcc00008f1400 */
[----:B------:R-:W3:Y:S01]  /*1ff0*/  LDG.E R7, desc[UR8][R6.64] ;  /* 0x0000000806077981 */ /* 0x000ee2000c1e1900 */
[----:B------:R-:W-:Y:S01]  /*2000*/  BSSY.RECONVERGENT B2, `(.L_x_242) ;  /* 0x000000e000027945 */ /* 0x000fe20003800200 */
[----:B--2---:R-:W0:Y:S02]  /*2010*/  MUFU.RCP R0, R9 ;  /* 0x0000000900007308 */ /* 0x004e240000001000 */
[----:B0-----:R-:W-:Y:S01]  /*2020*/  FFMA R3, -R9, R0, 1 ;  /* 0x3f80000009037423 */ /* 0x001fe20000000100 */
[----:B---3--:R-:W-:-:S04]  /*2030*/  FADD R28, R4, -R7 ;  /* 0x80000007041c7221 */ /* 0x008fc80000000000 */
[----:B------:R-:W-:-:S04]  /*2040*/  FMUL R28, R28, R28 ;  /* 0x0000001c1c1c7220 */ /* 0x000fc80000400000 */
[----:B------:R-:W0:Y:S01]  /*2050*/  FCHK P0, R28, R9 ;  /* 0x000000091c007302 */ /* 0x000e220000000000 */
[----:B------:R-:W-:-:S04]  /*2060*/  FFMA R3, R0, R3, R0 ;  /* 0x0000000300037223 */ /* 0x000fc80000000000 */
[----:B------:R-:W-:-:S04]  /*2070*/  FFMA R0, R28, R3, RZ ;  /* 0x000000031c007223 */ /* 0x000fc800000000ff */
[----:B------:R-:W-:-:S04]  /*2080*/  FFMA R2, -R9, R0, R28 ;  /* 0x0000000009027223 */ /* 0x000fc8000000011c */
[----:B------:R-:W-:Y:S01]  /*2090*/  FFMA R0, R3, R2, R0 ;  /* 0x0000000203007223 */ /* 0x000fe20000000000 */
[----:B0-----:R-:W-:Y:S06]  /*20a0*/  @!P0 BRA `(.L_x_243) ;  /* 0x00000000000c8947 */ /* 0x001fec0003800000 */
[----:B------:R-:W-:Y:S02]  /*20b0*/  MOV R0, R9 ;  /* 0x0000000900007202 */ /* 0x000fe40000000f00 */
[----:B------:R-:W-:-:S07]  /*20c0*/  MOV R24, 0x20e0 ;  /* 0x000020e000187802 */ /* 0x000fce0000000f00 */
[----:B-----5:R-:W-:Y:S05]  /*20d0*/  CALL.REL.NOINC `($__internal_3_$__cuda_sm3x_div_rn_noftz_f32_slowpath) ;  /* 0x0000004400687944 */ /* 0x020fea0003c00000 */
.L_x_243:
[----:B------:R-:W-:Y:S05]  /*20e0*/  BSYNC.RECONVERGENT B2 ;  /* 0x0000000000027941 */ /* 0x000fea0003800200 */
.L_x_242:
[----:B------:R-:W-:-:S07]  /*20f0*/  FADD R23, R23, R0 ;  /* 0x0000000017177221 */ /* 0x000fce0000000000 */
.L_x_227:
[----:B------:R-:W-:Y:S01]  /*2100*/  FMUL R3, R14, R21 ;  /* 0x000000150e037220 */ /* 0x000fe20000400000 */
[----:B------:R-:W-:-:S03]  /*2110*/  FMUL R23, R23, -0.5 ;  /* 0xbf00000017177820 */ /* 0x000fc60000400000 */
[----:B------:R0:W1:Y:S01]  /*2120*/  MUFU.RSQ R2, R3 ;  /* 0x0000000300027308 */ /* 0x0000620000001400 */
[----:B------:R-:W-:-:S04]  /*2130*/  IADD3 R0, PT, PT, R3, -0xd000000, RZ ;  /* 0xf300000003007810 */ /* 0x000fc80007ffe0ff */
[----:B------:R-:W-:-:S13]  /*2140*/  ISETP.GT.U32.AND P0, PT, R0, 0x727fffff, PT ;  /* 0x727fffff0000780c */ /* 0x000fda0003f04070 */
[----:B01----:R-:W-:Y:S05]  /*2150*/  @!P0 BRA `(.L_x_244) ;  /* 0x0000000000108947 */ /* 0x003fea0003800000 */
[----:B------:R-:W-:Y:S02]  /*2160*/  MOV R0, R3 ;  /* 0x0000000300007202 */ /* 0x000fe40000000f00 */
[----:B------:R-:W-:-:S07]  /*2170*/  MOV R4, 0x2190 ;  /* 0x0000219000047802 */ /* 0x000fce0000000f00 */
[----:B-----5:R-:W-:Y:S05]  /*2180*/  CALL.REL.NOINC `($__internal_2_$__cuda_sm20_sqrt_rn_f32_slowpath) ;  /* 0x0000004000dc7944 */ /* 0x020fea0003c00000 */
[----:B------:R-:W-:Y:S05]  /*2190*/  BRA `(.L_x_245) ;  /* 0x0000000000107947 */ /* 0x000fea0003800000 */
.L_x_244:
[----:B------:R-:W-:Y:S01]  /*21a0*/  FMUL.FTZ R0, R3, R2 ;  /* 0x0000000203007220 */ /* 0x000fe20000410000 */
[----:B------:R-:W-:-:S03]  /*21b0*/  FMUL.FTZ R2, R2, 0.5 ;  /* 0x3f00000002027820 */ /* 0x000fc60000410000 */
[----:B------:R-:W-:-:S04]  /*21c0*/  FFMA R3, -R0, R0, R3 ;  /* 0x0000000000037223 */ /* 0x000fc80000000103 */
[----:B------:R-:W-:-:S07]  /*21d0*/  FFMA R0, R3, R2, R0 ;  /* 0x0000000203007223 */ /* 0x000fce0000000000 */
.L_x_245:
[----:B------:R-:W-:-:S04]  /*21e0*/  IADD3 R2, PT, PT, R0, 0x1800000, RZ ;  /* 0x0180000000027810 */ /* 0x000fc80007ffe0ff */
[----:B------:R-:W-:-:S04]  /*21f0*/  LOP3.LUT R2, R2, 0x7f800000, RZ, 0xc0, !PT ;  /* 0x7f80000002027812 */ /* 0x000fc800078ec0ff */
[----:B------:R-:W-:-:S13]  /*2200*/  ISETP.GT.U32.AND P0, PT, R2, 0x1ffffff, PT ;  /* 0x01ffffff0200780c */ /* 0x000fda0003f04070 */
[----:B------:R-:W-:Y:S05]  /*2210*/  @P0 BRA `(.L_x_246) ;  /* 0x00000000000c0947 */ /* 0x000fea0003800000 */
[----:B------:R-:W-:-:S07]  /*2220*/  MOV R2, 0x2240 ;  /* 0x0000224000027802 */ /* 0x000fce0000000f00 */
[----:B-----5:R-:W-:Y:S05]  /*2230*/  CALL.REL.NOINC `($__internal_1_$__cuda_sm20_rcp_rn_f32_slowpath) ;  /* 0x0000003c00e07944 */ /* 0x020fea0003c00000 */
[----:B------:R-:W-:Y:S05]  /*2240*/  BRA `(.L_x_247) ;  /* 0x0000000000107947 */ /* 0x000fea0003800000 */
.L_x_246:
[----:B------:R-:W0:Y:S02]  /*2250*/  MUFU.RCP R5, R0 ;  /* 0x0000000000057308 */ /* 0x000e240000001000 */
[----:B0-----:R-:W-:-:S04]  /*2260*/  FFMA R2, R5, R0, -1 ;  /* 0xbf80000005027423 */ /* 0x001fc80000000000 */
[----:B------:R-:W-:-:S04]  /*2270*/  FADD.FTZ R2, -R2, -RZ ;  /* 0x800000ff02027221 */ /* 0x000fc80000010100 */
[----:B------:R-:W-:-:S07]  /*2280*/  FFMA R5, R5, R2, R5 ;  /* 0x0000000205057223 */ /* 0x000fce0000000005 */
.L_x_247:
[----:B------:R-:W-:Y:S01]  /*2290*/  HFMA2 R0, -RZ, RZ, 0.96630859375, -0.0022525787353515625 ;  /* 0x3bbb989dff007431 */ /* 0x000fe200000001ff */
[----:B------:R-:W-:-:S04]  /*22a0*/  MOV R3, 0x437c0000 ;  /* 0x437c000000037802 */ /* 0x000fc80000000f00 */
[----:B------:R-:W-:-:S04]  /*22b0*/  FFMA.SAT R0, R23, R0, 0.5 ;  /* 0x3f00000017007423 */ /* 0x000fc80000002000 */
[----:B------:R-:W-:-:S04]  /*22c0*/  FFMA.RM R0, R0, R3, 12582913 ;  /* 0x4b40000100007423 */ /* 0x000fc80000004003 */
[C---:B------:R-:W-:Y:S01]  /*22d0*/  FADD R2, R0.reuse, -12583039 ;  /* 0xcb40007f00027421 */ /* 0x040fe20000000000 */
[----:B------:R-:W-:-:S03]  /*22e0*/  SHF.L.U32 R0, R0, 0x17, RZ ;  /* 0x0000001700007819 */ /* 0x000fc600000006ff */
[----:B------:R-:W-:-:S04]  /*22f0*/  FFMA R2, R23, 1.4426950216293334961, -R2 ;  /* 0x3fb8aa3b17027823 */ /* 0x000fc80000000802 */
[----:B------:R-:W-:-:S04]  /*2300*/  FFMA R2, R23, 1.925963033500011079e-08, R2 ;  /* 0x32a5706017027823 */ /* 0x000fc80000000002 */
[----:B------:R-:W0:Y:S02]  /*2310*/  MUFU.EX2 R3, R2 ;  /* 0x0000000200037308 */ /* 0x000e240000000800 */
[----:B0-----:R-:W-:-:S04]  /*2320*/  FMUL R0, R0, R3 ;  /* 0x0000000300007220 */ /* 0x001fc80000400000 */
[----:B------:R-:W-:-:S07]  /*2330*/  FMUL R5, R0, R5 ;  /* 0x0000000500057220 */ /* 0x000fce0000400000 */
.L_x_208:
[----:B------:R-:W0:Y:S01]  /*2340*/  LDC.64 R2, c[0x0][0x388] ;  /* 0x0000e200ff027b82 */ /* 0x000e220000000a00 */
[----:B------:R-:W1:Y:S01]  /*2350*/  LDCU UR4, c[0x0][0x3ac] ;  /* 0x00007580ff0477ac */ /* 0x000e620008000800 */
[----:B-----5:R-:W-:-:S04]  /*2360*/  FMUL R5, R20, R5 ;  /* 0x0000000514057220 */ /* 0x020fc80000400000 */
[----:B------:R-:W-:Y:S01]  /*2370*/  FADD R11, R5, R11 ;  /* 0x0000000b050b7221 */ /* 0x000fe20000000000 */
[----:B-1----:R-:W-:Y:S01]  /*2380*/  IMAD R7, R10, UR4, R17 ;  /* 0x000000040a077c24 */ /* 0x002fe2000f8e0211 */
[----:B------:R-:W-:-:S03]  /*2390*/  IADD3 R17, PT, PT, R17, 0x1, RZ ;  /* 0x0000000111117810 */ /* 0x000fc60007ffe0ff */
[----:B0-----:R-:W-:Y:S01]  /*23a0*/  IMAD.WIDE R2, R7, 0x4, R2 ;  /* 0x0000000407027825 */ /* 0x001fe200078e0202 */
[----:B------:R-:W-:-:S04]  /*23b0*/  ISETP.NE.AND P0, PT, R17, UR4, PT ;  /* 0x0000000411007c0c */ /* 0x000fc8000bf05270 */
[----:B------:R0:W-:Y:S09]  /*23c0*/  STG.E desc[UR8][R2.64], R5 ;  /* 0x0000000502007986 */ /* 0x0001f2000c101908 */
[----:B------:R-:W-:Y:S05]  /*23d0*/  @!P0 BRA `(.L_x_201) ;  /* 0x0000001c00748947 */ /* 0x000fea0003800000 */
[----:B------:R-:W-:Y:S05]  /*23e0*/  BRA `(.L_x_248) ;  /* 0xffffffdc00fc7947 */ /* 0x000fea000383ffff */
.L_x_202:
[----:B------:R-:W-:-:S13]  /*23f0*/  ISETP.NE.AND P0, PT, R3, RZ, PT ;  /* 0x000000ff0300720c */ /* 0x000fda0003f05270 */
[----:B------:R-:W-:Y:S05]  /*2400*/  @P0 BRA `(.L_x_249) ;  /* 0x0000000c00580947 */ /* 0x000fea0003800000 */
[----:B------:R-:W-:Y:S01]  /*2410*/  UISETP.GE.U32.AND UP0, UPT, UR4, 0x4, UPT ;  /* 0x000000040400788c */ /* 0x000fe2000bf06070 */
[----:B------:R-:W-:Y:S01]  /*2420*/  HFMA2 R11, -RZ, RZ, 0, 0 ;  /* 0x00000000ff0b7431 */ /* 0x000fe200000001ff */
[----:B------:R-:W-:Y:S01]  /*2430*/  MOV R21, RZ ;  /* 0x000000ff00157202 */ /* 0x000fe20000000f00 */
[----:B------:R-:W-:-:S06]  /*2440*/  ULOP3.LUT UR5, UR4, 0x3, URZ, 0xc0, !UPT ;  /* 0x0000000304057892 */ /* 0x000fcc000f8ec0ff */
[----:B------:R-:W-:Y:S06]  /*2450*/  BRA.U !UP0, `(.L_x_250) ;  /* 0x0000000908bc7547 */ /* 0x000fec000b800000 */
[----:B------:R-:W-:Y:S01]  /*2460*/  MOV R3, 0x437c0000 ;  /* 0x437c000000037802 */ /* 0x000fe20000000f00 */
[----:B------:R-:W0:Y:S01]  /*2470*/  LDC.64 R4, c[0x0][0x3a0] ;  /* 0x0000e800ff047b82 */ /* 0x000e220000000a00 */
[----:B------:R-:W-:Y:S01]  /*2480*/  MOV R0, 0x3f000000 ;  /* 0x3f00000000007802 */ /* 0x000fe20000000f00 */
[----:B------:R-:W-:Y:S01]  /*2490*/  ULOP3.LUT UR6, UR4, 0x7ffffffc, URZ, 0xc0, !UPT ;  /* 0x7ffffffc04067892 */ /* 0x000fe2000f8ec0ff */
[----:B------:R-:W-:Y:S02]  /*24a0*/  MOV R11, RZ ;  /* 0x000000ff000b7202 */ /* 0x000fe40000000f00 */
[----:B------:R-:W-:Y:S01]  /*24b0*/  MOV R23, RZ ;  /* 0x000000ff00177202 */ /* 0x000fe20000000f00 */
[----:B------:R-:W-:Y:S01]  /*24c0*/  FFMA.RM R0, R3, R0, 12582913 ;  /* 0x4b40000103007423 */ /* 0x000fe20000004000 */
[----:B------:R-:W-:Y:S01]  /*24d0*/  UISETP.GT.AND UP0, UPT, UR6, URZ, UPT ;  /* 0x000000ff0600728c */ /* 0x000fe2000bf04270 */
[----:B------:R-:W1:Y:S01]  /*24e0*/  LDC.64 R2, c[0x0][0x388] ;  /* 0x0000e200ff027b82 */ /* 0x000e620000000a00 */
[----:B------:R-:W-:Y:S01]  /*24f0*/  MOV R21, UR6 ;  /* 0x0000000600157c02 */ /* 0x000fe20008000f00 */
[C---:B------:R-:W-:Y:S01]  /*2500*/  FADD R6, R0.reuse, -12583039 ;  /* 0xcb40007f00067421 */ /* 0x040fe20000000000 */
[----:B------:R-:W-:-:S03]  /*2510*/  SHF.L.U32 R20, R0, 0x17, RZ ;  /* 0x0000001700147819 */ /* 0x000fc600000006ff */
[----:B------:R-:W2:Y:S02]  /*2520*/  MUFU.EX2 R7, -R6 ;  /* 0x8000000600077308 */ /* 0x000ea40000000800 */
[----:B--2---:R-:W-:Y:S01]  /*2530*/  FMUL R20, R20, R7 ;  /* 0x0000000714147220 */ /* 0x004fe20000400000 */
[----:B------:R-:W-:Y:S06]  /*2540*/  BRA.U !UP0, `(.L_x_251) ;  /* 0x0000000908287547 */ /* 0x000fec000b800000 */
[----:B------:R-:W-:Y:S02]  /*2550*/  IADD3 R0, PT, PT, R21, -R23, RZ ;  /* 0x8000001715007210 */ /* 0x000fe40007ffe0ff */
[----:B------:R-:W-:Y:S02]  /*2560*/  PLOP3.LUT P0, PT, PT, PT, PT, 0x80, 0x8 ;  /* 0x000000000008781c */ /* 0x000fe40003f0f070 */
[----:B------:R-:W-:-:S13]  /*2570*/  ISETP.GT.AND P1, PT, R0, 0xc, PT ;  /* 0x0000000c0000780c */ /* 0x000fda0003f24270 */
[----:B------:R-:W-:Y:S05]  /*2580*/  @!P1 BRA `(.L_x_252) ;  /* 0x0000000400589947 */ /* 0x000fea0003800000 */
[----:B------:R-:W2:Y:S01]  /*2590*/  LDC.64 R6, c[0x0][0x388] ;  /* 0x0000e200ff067b82 */ /* 0x000ea20000000a00 */
[----:B------:R-:W-:Y:S02]  /*25a0*/  PLOP3.LUT P0, PT, PT, PT, PT, 0x8, 0x80 ;  /* 0x000000000080781c */ /* 0x000fe40003f0e170 */
[----:B------:R-:W-:-:S05]  /*25b0*/  IADD3 R0, PT, PT, R21, -0xc, RZ ;  /* 0xfffffff415007810 */ /* 0x000fca0007ffe0ff */
[----:B------:R-:W3:Y:S06]  /*25c0*/  LDC.64 R8, c[0x0][0x3a0] ;  /* 0x0000e800ff087b82 */ /* 0x000eec0000000a00 */
.L_x_253:
[----:B---34-:R-:W-:-:S05]  /*25d0*/  IMAD.WIDE.U32 R16, R23, 0x4, R8 ;  /* 0x0000000417107825 */ /* 0x018fca00078e0008 */
[----:B------:R-:W3:Y:S01]  /*25e0*/  LDG.E R13, desc[UR8][R16.64] ;  /* 0x00000008100d7981 */ /* 0x000ee2000c1e1900 */
[----:B------:R-:W-:-:S04]  /*25f0*/  IMAD R15, R10, UR4, R23 ;  /* 0x000000040a0f7c24 */ /* 0x000fc8000f8e0217 */
[----:B--2---:R-:W-:-:S04]  /*2600*/  IMAD.WIDE R14, R15, 0x4, R6 ;  /* 0x000000040f0e7825 */ /* 0x004fc800078e0206 */
[----:B---3--:R-:W-:-:S05]  /*2610*/  FMUL R22, R20, R13 ;  /* 0x0000000d14167220 */ /* 0x008fca0000400000 */
[----:B------:R-:W-:Y:S04]  /*2620*/  STG.E desc[UR8][R14.64], R22 ;  /* 0x000000160e007986 */ /* 0x000fe8000c101908 */
[----:B------:R-:W2:Y:S02]  /*2630*/  LDG.E R13, desc[UR8][R16.64+0x4] ;  /* 0x00000408100d7981 */ /* 0x000ea4000c1e1900 */
[----:B--2---:R-:W-:-:S05]  /*2640*/  FMUL R24, R20, R13 ;  /* 0x0000000d14187220 */ /* 0x004fca0000400000 */
[----:B------:R-:W-:Y:S04]  /*2650*/  STG.E desc[UR8][R14.64+0x4], R24 ;  /* 0x000004180e007986 */ /* 0x000fe8000c101908 */
[----:B------:R-:W2:Y:S02]  /*2660*/  LDG.E R25, desc[UR8][R16.64+0x8] ;  /* 0x0000080810197981 */ /* 0x000ea4000c1e1900 */
[----:B--2---:R-:W-:-:S05]  /*2670*/  FMUL R25, R20, R25 ;  /* 0x0000001914197220 */ /* 0x004fca0000400000 */
[----:B------:R-:W-:Y:S04]  /*2680*/  STG.E desc[UR8][R14.64+0x8], R25 ;  /* 0x000008190e007986 */ /* 0x000fe8000c101908 */
[----:B------:R-:W2:Y:S01]  /*2690*/  LDG.E R13, desc[UR8][R16.64+0xc] ;  /* 0x00000c08100d7981 */ /* 0x000ea2000c1e1900 */
[----:B------:R-:W-:-:S05]  /*26a0*/  IADD3 R27, PT, PT, R23, 0x4, RZ ;  /* 0x00000004171b7810 */ /* 0x000fca0007ffe0ff */
[----:B------:R-:W-:-:S04]  /*26b0*/  IMAD.WIDE.U32 R18, R27, 0x4, R8 ;  /* 0x000000041b127825 */ /* 0x000fc800078e0008 */
[----:B--2---:R-:W-:-:S05]  /*26c0*/  FMUL R26, R20, R13 ;  /* 0x0000000d141a7220 */ /* 0x004fca0000400000 */
[----:B------:R2:W-:Y:S04]  /*26d0*/  STG.E desc[UR8][R14.64+0xc], R26 ;  /* 0x00000c1a0e007986 */ /* 0x0005e8000c101908 */
[----:B------:R-:W3:Y:S01]  /*26e0*/  LDG.E R31, desc[UR8][R18.64] ;  /* 0x00000008121f7981 */ /* 0x000ee2000c1e1900 */
[----:B------:R-:W-:-:S04]  /*26f0*/  IMAD R13, R10, UR4, R27 ;  /* 0x000000040a0d7c24 */ /* 0x000fc8000f8e021b */
[----:B------:R-:W-:-:S04]  /*2700*/  IMAD.WIDE R12, R13, 0x4, R6 ;  /* 0x000000040d0c7825 */ /* 0x000fc800078e0206 */
[----:B---3--:R-:W-:-:S05]  /*2710*/  FMUL R31, R20, R31 ;  /* 0x0000001f141f7220 */ /* 0x008fca0000400000 */
[----:B------:R-:W-:Y:S04]  /*2720*/  STG.E desc[UR8][R12.64], R31 ;  /* 0x0000001f0c007986 */ /* 0x000fe8000c101908 */
[----:B------:R-:W3:Y:S02]  /*2730*/  LDG.E R29, desc[UR8][R18.64+0x4] ;  /* 0x00000408121d7981 */ /* 0x000ee4000c1e1900 */
[----:B---3--:R-:W-:-:S05]  /*2740*/  FMUL R29, R20, R29 ;  /* 0x0000001d141d7220 */ /* 0x008fca0000400000 */
[----:B------:R-:W-:Y:S04]  /*2750*/  STG.E desc[UR8][R12.64+0x4], R29 ;  /* 0x0000041d0c007986 */ /* 0x000fe8000c101908 */
[----:B------:R-:W3:Y:S02]  /*2760*/  LDG.E R27, desc[UR8][R18.64+0x8] ;  /* 0x00000808121b7981 */ /* 0x000ee4000c1e1900 */
[----:B---3--:R-:W-:-:S05]  /*2770*/  FMUL R27, R20, R27 ;  /* 0x0000001b141b7220 */ /* 0x008fca0000400000 */
[----:B------:R-:W-:Y:S04]  /*2780*/  STG.E desc[UR8][R12.64+0x8], R27 ;  /* 0x0000081b0c007986 */ /* 0x000fe8000c101908 */
[----:B------:R-:W3:Y:S01]  /*2790*/  LDG.E R33, desc[UR8][R18.64+0xc] ;  /* 0x00000c0812217981 */ /* 0x000ee2000c1e1900 */
[----:B------:R-:W-:-:S05]  /*27a0*/  IADD3 R17, PT, PT, R23, 0x8, RZ ;  /* 0x0000000817117810 */ /* 0x000fca0007ffe0ff */
[----:B--2---:R-:W-:-:S04]  /*27b0*/  IMAD.WIDE.U32 R14, R17, 0x4, R8 ;  /* 0x00000004110e7825 */ /* 0x004fc800078e0008 */
[----:B---3--:R-:W-:-:S05]  /*27c0*/  FMUL R33, R20, R33 ;  /* 0x0000002114217220 */ /* 0x008fca0000400000 */
        /* <DEDUP_REMOVED lines=12> */
[----:B--2---:R-:W2:Y:S01]  /*2890*/  LDG.E R13, desc[UR8][R14.64+0xc] ;  /* 0x00000c080e0d7981 */ /* 0x004ea2000c1e1900 */
[----:B------:R-:W-:Y:S01]  /*28a0*/  IADD3 R19, PT, PT, R23, 0xc, RZ ;  /* 0x0000000c17137810 */ /* 0x000fe20007ffe0ff */
[----:B--2---:R-:W-:-:S04]  /*28b0*/  FMUL R30, R20, R13 ;  /* 0x0000000d141e7220 */ /* 0x004fc80000400000 */
[----:B------:R-:W-:Y:S01]  /*28c0*/  IMAD.WIDE.U32 R12, R19, 0x4, R8 ;  /* 0x00000004130c7825 */ /* 0x000fe200078e0008 */
[----:B------:R2:W-:Y:S04]  /*28d0*/  STG.E desc[UR8][R16.64+0xc], R30 ;  /* 0x00000c1e10007986 */ /* 0x0005e8000c101908 */
[----:B------:R-:W3:Y:S01]  /*28e0*/  LDG.E R32, desc[UR8][R12.64] ;  /* 0x000000080c207981 */ /* 0x000ee2000c1e1900 */
[----:B------:R-:W-:-:S04]  /*28f0*/  IMAD R19, R10, UR4, R19 ;  /* 0x000000040a137c24 */ /* 0x000fc8000f8e0213 */
[----:B------:R-:W-:-:S04]  /*2900*/  IMAD.WIDE R18, R19, 0x4, R6 ;  /* 0x0000000413127825 */ /* 0x000fc800078e0206 */
[----:B---3--:R-:W-:-:S05]  /*2910*/  FMUL R32, R20, R32 ;  /* 0x0000002014207220 */ /* 0x008fca0000400000 */
[----:B------:R3:W-:Y:S04]  /*2920*/  STG.E desc[UR8][R18.64], R32 ;  /* 0x0000002012007986 */ /* 0x0007e8000c101908 */
[----:B------:R-:W4:Y:S02]  /*2930*/  LDG.E R34, desc[UR8][R12.64+0x4] ;  /* 0x000004080c227981 */ /* 0x000f24000c1e1900 */
[----:B----4-:R-:W-:-:S05]  /*2940*/  FMUL R15, R20, R34 ;  /* 0x00000022140f7220 */ /* 0x010fca0000400000 */
[----:B------:R4:W-:Y:S04]  /*2950*/  STG.E desc[UR8][R18.64+0x4], R15 ;  /* 0x0000040f12007986 */ /* 0x0009e8000c101908 */
[----:B------:R-:W5:Y:S01]  /*2960*/  LDG.E R14, desc[UR8][R12.64+0x8] ;  /* 0x000008080c0e7981 */ /* 0x000f62000c1e1900 */
[----:B------:R-:W-:-:S04]  /*2970*/  FADD R11, R22, R11 ;  /* 0x0000000b160b7221 */ /* 0x000fc80000000000 */
[----:B------:R-:W-:-:S04]  /*2980*/  FADD R24, R11, R24 ;  /* 0x000000180b187221 */ /* 0x000fc80000000000 */
[----:B------:R-:W-:-:S04]  /*2990*/  FADD R25, R24, R25 ;  /* 0x0000001918197221 */ /* 0x000fc80000000000 */
[----:B------:R-:W-:Y:S01]  /*29a0*/  FADD R26, R25, R26 ;  /* 0x0000001a191a7221 */ /* 0x000fe20000000000 */
[----:B-----5:R-:W-:-:S05]  /*29b0*/  FMUL R14, R20, R14 ;  /* 0x0000000e140e7220 */ /* 0x020fca0000400000 */
[----:B------:R0:W-:Y:S04]  /*29c0*/  STG.E desc[UR8][R18.64+0x8], R14 ;  /* 0x0000080e12007986 */ /* 0x0001e8000c101908 */
[----:B--2---:R-:W2:Y:S01]  /*29d0*/  LDG.E R17, desc[UR8][R12.64+0xc] ;  /* 0x00000c080c117981 */ /* 0x004ea2000c1e1900 */
[----:B------:R-:W-:Y:S01]  /*29e0*/  FADD R26, R26, R31 ;  /* 0x0000001f1a1a7221 */ /* 0x000fe20000000000 */
[----:B------:R-:W-:-:S03]  /*29f0*/  IADD3 R23, PT, PT, R23, 0x10, RZ ;  /* 0x0000001017177810 */ /* 0x000fc60007ffe0ff */
[----:B------:R-:W-:Y:S01]  /*2a00*/  FADD R26, R26, R29 ;  /* 0x0000001d1a1a7221 */ /* 0x000fe20000000000 */
[----:B------:R-:W-:-:S03]  /*2a10*/  ISETP.GE.AND P1, PT, R23, R0, PT ;  /* 0x000000001700720c */ /* 0x000fc60003f26270 */
[----:B------:R-:W-:-:S04]  /*2a20*/  FADD R26, R26, R27 ;  /* 0x0000001b1a1a7221 */ /* 0x000fc80000000000 */
[----:B------:R-:W-:-:S04]  /*2a30*/  FADD R33, R26, R33 ;  /* 0x000000211a217221 */ /* 0x000fc80000000000 */
[----:B------:R-:W-:-:S04]  /*2a40*/  FADD R28, R33, R28 ;  /* 0x0000001c211c7221 */ /* 0x000fc80000000000 */
[----:B------:R-:W-:-:S04]  /*2a50*/  FADD R28, R28, R37 ;  /* 0x000000251c1c7221 */ /* 0x000fc80000000000 */
[----:B------:R-:W-:-:S04]  /*2a60*/  FADD R35, R28, R35 ;  /* 0x000000231c237221 */ /* 0x000fc80000000000 */
[----:B------:R-:W-:-:S04]  /*2a70*/  FADD R35, R35, R30 ;  /* 0x0000001e23237221 */ /* 0x000fc80000000000 */
[----:B---3--:R-:W-:-:S04]  /*2a80*/  FADD R32, R35, R32 ;  /* 0x0000002023207221 */ /* 0x008fc80000000000 */
[----:B----4-:R-:W-:-:S04]  /*2a90*/  FADD R15, R32, R15 ;  /* 0x0000000f200f7221 */ /* 0x010fc80000000000 */
[----:B------:R-:W-:Y:S01]  /*2aa0*/  FADD R15, R15, R14 ;  /* 0x0000000e0f0f7221 */ /* 0x000fe20000000000 */
[----:B--2---:R-:W-:-:S04]  /*2ab0*/  FMUL R17, R20, R17 ;  /* 0x0000001114117220 */ /* 0x004fc80000400000 */
[----:B------:R-:W-:Y:S01]  /*2ac0*/  FADD R11, R15, R17 ;  /* 0x000000110f0b7221 */ /* 0x000fe20000000000 */
[----:B------:R4:W-:Y:S01]  /*2ad0*/  STG.E desc[UR8][R18.64+0xc], R17 ;  /* 0x00000c1112007986 */ /* 0x0009e2000c101908 */
[----:B0-----:R-:W-:Y:S05]  /*2ae0*/  @!P1 BRA `(.L_x_253) ;  /* 0xfffffff800b89947 */ /* 0x001fea000383ffff */
.L_x_252:
[----:B------:R-:W-:-:S04]  /*2af0*/  IADD3 R0, PT, PT, R21, -R23, RZ ;  /* 0x8000001715007210 */ /* 0x000fc80007ffe0ff */
[----:B------:R-:W-:-:S13]  /*2b00*/  ISETP.GT.AND P1, PT, R0, 0x4, PT ;  /* 0x000000040000780c */ /* 0x000fda0003f24270 */
[----:B------:R-:W-:Y:S05]  /*2b10*/  @!P1 BRA `(.L_x_254) ;  /* 0x0000000000ac9947 */ /* 0x000fea0003800000 */
[----:B------:R-:W2:Y:S08]  /*2b20*/  LDC.64 R8, c[0x0][0x3a0] ;  /* 0x0000e800ff087b82 */ /* 0x000eb00000000a00 */
[----:B------:R-:W3:Y:S01]  /*2b30*/  LDC.64 R6, c[0x0][0x388] ;  /* 0x0000e200ff067b82 */ /* 0x000ee20000000a00 */
[----:B--2---:R-:W-:-:S05]  /*2b40*/  IMAD.WIDE.U32 R14, R23, 0x4, R8 ;  /* 0x00000004170e7825 */ /* 0x004fca00078e0008 */
[----:B----4-:R-:W2:Y:S01]  /*2b50*/  LDG.E R17, desc[UR8][R14.64] ;  /* 0x000000080e117981 */ /* 0x010ea2000c1e1900 */
[----:B------:R-:W-:-:S04]  /*2b60*/  IMAD R13, R10, UR4, R23 ;  /* 0x000000040a0d7c24 */ /* 0x000fc8000f8e0217 */
[----:B---3--:R-:W-:-:S04]  /*2b70*/  IMAD.WIDE R12, R13, 0x4, R6 ;  /* 0x000000040d0c7825 */ /* 0x008fc800078e0206 */
[----:B--2---:R-:W-:-:S05]  /*2b80*/  FMUL R17, R20, R17 ;  /* 0x0000001114117220 */ /* 0x004fca0000400000 */
        /* <DEDUP_REMOVED lines=20> */
[----:B------:R-:W4:Y:S02]  /*2cd0*/  LDG.E R15, desc[UR8][R8.64+0x8] ;  /* 0x00000808080f7981 */ /* 0x000f24000c1e1900 */
[----:B----4-:R-:W-:-:S05]  /*2ce0*/  FMUL R15, R20, R15 ;  /* 0x0000000f140f7220 */ /* 0x010fca0000400000 */
[----:B------:R3:W-:Y:S04]  /*2cf0*/  STG.E desc[UR8][R6.64+0x8], R15 ;  /* 0x0000080f06007986 */ /* 0x0007e8000c101908 */
[----:B--2---:R-:W2:Y:S01]  /*2d00*/  LDG.E R13, desc[UR8][R8.64+0xc] ;  /* 0x00000c08080d7981 */ /* 0x004ea2000c1e1900 */
[----:B------:R-:W-:Y:S01]  /*2d10*/  FADD R11, R11, R17 ;  /* 0x000000110b0b7221 */ /* 0x000fe20000000000 */
[----:B------:R-:W-:Y:S02]  /*2d20*/  PLOP3.LUT P0, PT, PT, PT, PT, 0x8, 0x80 ;  /* 0x000000000080781c */ /* 0x000fe40003f0e170 */
[----:B------:R-:W-:Y:S01]  /*2d30*/  IADD3 R23, PT, PT, R23, 0x8, RZ ;  /* 0x0000000817177810 */ /* 0x000fe20007ffe0ff */
[----:B------:R-:W-:-:S04]  /*2d40*/  FADD R11, R11, R19 ;  /* 0x000000130b0b7221 */ /* 0x000fc80000000000 */
[----:B------:R-:W-:-:S04]  /*2d50*/  FADD R11, R11, R25 ;  /* 0x000000190b0b7221 */ /* 0x000fc80000000000 */
[----:B------:R-:W-:-:S04]  /*2d60*/  FADD R11, R11, R27 ;  /* 0x0000001b0b0b7221 */ /* 0x000fc80000000000 */
[----:B------:R-:W-:-:S04]  /*2d70*/  FADD R11, R11, R31 ;  /* 0x0000001f0b0b7221 */ /* 0x000fc80000000000 */
[----:B------:R-:W-:-:S04]  /*2d80*/  FADD R11, R11, R29 ;  /* 0x0000001d0b0b7221 */ /* 0x000fc80000000000 */
[----:B------:R-:W-:Y:S01]  /*2d90*/  FADD R11, R11, R15 ;  /* 0x0000000f0b0b7221 */ /* 0x000fe20000000000 */
[----:B--2---:R-:W-:-:S04]  /*2da0*/  FMUL R13, R20, R13 ;  /* 0x0000000d140d7220 */ /* 0x004fc80000400000 */
[----:B------:R-:W-:Y:S01]  /*2db0*/  FADD R11, R11, R13 ;  /* 0x0000000d0b0b7221 */ /* 0x000fe20000000000 */
[----:B------:R3:W-:Y:S06]  /*2dc0*/  STG.E desc[UR8][R6.64+0xc], R13 ;  /* 0x00000c0d06007986 */ /* 0x0007ec000c101908 */
.L_x_254:
[----:B------:R-:W-:-:S13]  /*2dd0*/  ISETP.NE.OR P0, PT, R23, R21, P0 ;  /* 0x000000151700720c */ /* 0x000fda0000705670 */
[----:B------:R-:W-:Y:S05]  /*2de0*/  @!P0 BRA `(.L_x_250) ;  /* 0x0000000000588947 */ /* 0x000fea0003800000 */
.L_x_251:
[----:B0--3--:R-:W-:-:S05]  /*2df0*/  IMAD.WIDE.U32 R6, R23, 0x4, R4 ;  /* 0x0000000417067825 */ /* 0x009fca00078e0004 */
[----:B--2---:R-:W2:Y:S01]  /*2e00*/  LDG.E R13, desc[UR8][R6.64] ;  /* 0x00000008060d7981 */ /* 0x004ea2000c1e1900 */
[----:B------:R-:W-:-:S04]  /*2e10*/  IMAD R9, R10, UR4, R23 ;  /* 0x000000040a097c24 */ /* 0x000fc8000f8e0217 */
[----:B-1----:R-:W-:-:S04]  /*2e20*/  IMAD.WIDE R8, R9, 0x4, R2 ;  /* 0x0000000409087825 */ /* 0x002fc800078e0202 */
[----:B--2---:R-:W-:-:S05]  /*2e30*/  FMUL R13, R20, R13 ;  /* 0x0000000d140d7220 */ /* 0x004fca0000400000 */
[----:B------:R2:W-:Y:S04]  /*2e40*/  STG.E desc[UR8][R8.64], R13 ;  /* 0x0000000d08007986 */ /* 0x0005e8000c101908 */
[----:B------:R-:W3:Y:S02]  /*2e50*/  LDG.E R15, desc[UR8][R6.64+0x4] ;  /* 0x00000408060f7981 */ /* 0x000ee4000c1e1900 */
[----:B---3--:R-:W-:-:S05]  /*2e60*/  FMUL R15, R20, R15 ;  /* 0x0000000f140f7220 */ /* 0x008fca0000400000 */
[----:B------:R2:W-:Y:S04]  /*2e70*/  STG.E desc[UR8][R8.64+0x4], R15 ;  /* 0x0000040f08007986 */ /* 0x0005e8000c101908 */
[----:B----4-:R-:W3:Y:S02]  /*2e80*/  LDG.E R17, desc[UR8][R6.64+0x8] ;  /* 0x0000080806117981 */ /* 0x010ee4000c1e1900 */
[----:B---3--:R-:W-:-:S05]  /*2e90*/  FMUL R17, R20, R17 ;  /* 0x0000001114117220 */ /* 0x008fca0000400000 */
[----:B------:R2:W-:Y:S04]  /*2ea0*/  STG.E desc[UR8][R8.64+0x8], R17 ;  /* 0x0000081108007986 */ /* 0x0005e8000c101908 */
[----:B------:R-:W3:Y:S01]  /*2eb0*/  LDG.E R19, desc[UR8][R6.64+0xc] ;  /* 0x00000c0806137981 */ /* 0x000ee2000c1e1900 */
[----:B------:R-:W-:Y:S01]  /*2ec0*/  IADD3 R23, PT, PT, R23, 0x4, RZ ;  /* 0x0000000417177810 */ /* 0x000fe20007ffe0ff */
[----:B------:R-:W-:-:S03]  /*2ed0*/  FADD R11, R13, R11 ;  /* 0x0000000b0d0b7221 */ /* 0x000fc60000000000 */
[----:B------:R-:W-:Y:S01]  /*2ee0*/  ISETP.NE.AND P0, PT, R23, R21, PT ;  /* 0x000000151700720c */ /* 0x000fe20003f05270 */
[----:B------:R-:W-:-:S04]  /*2ef0*/  FADD R11, R11, R15 ;  /* 0x0000000f0b0b7221 */ /* 0x000fc80000000000 */
[----:B------:R-:W-:Y:S01]  /*2f00*/  FADD R11, R11, R17 ;  /* 0x000000110b0b7221 */ /* 0x000fe20000000000 */
[----:B---3--:R-:W-:-:S04]  /*2f10*/  FMUL R19, R20, R19 ;  /* 0x0000001314137220 */ /* 0x008fc80000400000 */
[----:B------:R-:W-:Y:S01]  /*2f20*/  FADD R11, R11, R19 ;  /* 0x000000130b0b7221 */ /* 0x000fe20000000000 */
[----:B------:R2:W-:Y:S02]  /*2f30*/  STG.E desc[UR8][R8.64+0xc], R19 ;  /* 0x00000c1308007986 */ /* 0x0005e4000c101908 */
[----:B------:R-:W-:Y:S05]  /*2f40*/  @P0 BRA `(.L_x_251) ;  /* 0xfffffffc00a80947 */ /* 0x000fea000383ffff */
.L_x_250:
[----:B------:R-:W-:-:S09]  /*2f50*/  UISETP.NE.AND UP0, UPT, UR5, URZ, UPT ;  /* 0x000000ff0500728c */ /* 0x000fd2000bf05270 */
[----:B------:R-:W-:Y:S05]  /*2f60*/  BRA.U !UP0, `(.L_x_201) ;  /* 0x0000001108907547 */ /* 0x000fea000b800000 */
[----:B-1----:R-:W3:Y:S02]  /*2f70*/  LDC.64 R2, c[0x0][0x3a0] ;  /* 0x0000e800ff027b82 */ /* 0x002ee40000000a00 */
[----:B---3--:R-:W-:-:S06]  /*2f80*/  IMAD.WIDE.U32 R6, R21, 0x4, R2 ;  /* 0x0000000415067825 */ /* 0x008fcc00078e0002 */
[----:B------:R-:W3:Y:S01]  /*2f90*/  LDG.E R6, desc[UR8][R6.64] ;  /* 0x0000000806067981 */ /* 0x000ee2000c1e1900 */
[----:B------:R-:W-:Y:S01]  /*2fa0*/  HFMA2 R0, -RZ, RZ, 1.75, 0 ;  /* 0x3f000000ff007431 */ /* 0x000fe200000001ff */
[----:B0-----:R-:W-:Y:S01]  /*2fb0*/  MOV R5, 0x437c0000 ;  /* 0x437c000000057802 */ /* 0x001fe20000000f00 */
[----:B--2---:R-:W-:Y:S01]  /*2fc0*/  IMAD R9, R10, UR4, R21 ;  /* 0x000000040a097c24 */ /* 0x004fe2000f8e0215 */
[----:B------:R-:W-:-:S03]  /*2fd0*/  UISETP.NE.AND UP0, UPT, UR5, 0x1, UPT ;  /* 0x000000010500788c */ /* 0x000fc6000bf05270 */
[----:B------:R-:W-:Y:S02]  /*2fe0*/  FFMA.RM R0, R5, R0, 12582913 ;  /* 0x4b40000105007423 */ /* 0x000fe40000004000 */
[----:B------:R-:W0:Y:S02]  /*2ff0*/  LDC.64 R4, c[0x0][0x388] ;  /* 0x0000e200ff047b82 */ /* 0x000e240000000a00 */
[C---:B------:R-:W-:Y:S01]  /*3000*/  FADD R12, R0.reuse, -12583039 ;  /* 0xcb40007f000c7421 */ /* 0x040fe20000000000 */
[----:B------:R-:W-:-:S03]  /*3010*/  SHF.L.U32 R0, R0, 0x17, RZ ;  /* 0x0000001700007819 */ /* 0x000fc600000006ff */
[----:B------:R-:W1:Y:S02]  /*3020*/  MUFU.EX2 R13, -R12 ;  /* 0x8000000c000d7308 */ /* 0x000e640000000800 */
[----:B-1----:R-:W-:Y:S01]  /*3030*/  FMUL R13, R0, R13 ;  /* 0x0000000d000d7220 */ /* 0x002fe20000400000 */
[----:B0-----:R-:W-:-:S04]  /*3040*/  IMAD.WIDE R8, R9, 0x4, R4 ;  /* 0x0000000409087825 */ /* 0x001fc800078e0204 */
[----:B---3--:R-:W-:-:S04]  /*3050*/  FMUL R6, R13, R6 ;  /* 0x000000060d067220 */ /* 0x008fc80000400000 */
[----:B------:R-:W-:Y:S01]  /*3060*/  FADD R11, R11, R6 ;  /* 0x000000060b0b7221 */ /* 0x000fe20000000000 */
[----:B------:R0:W-:Y:S01]  /*3070*/  STG.E desc[UR8][R8.64], R6 ;  /* 0x0000000608007986 */ /* 0x0001e2000c101908 */
[----:B------:R-:W-:Y:S05]  /*3080*/  BRA.U !UP0, `(.L_x_201) ;  /* 0x0000001108487547 */ /* 0x000fea000b800000 */
[----:B------:R-:W-:Y:S01]  /*3090*/  IADD3 R21, PT, PT, R21, 0x1, RZ ;  /* 0x0000000115157810 */ /* 0x000fe20007ffe0ff */
[----:B------:R-:W-:-:S06]  /*30a0*/  UMOV UR6, 0x1 ;  /* 0x0000000100067882 */ /* 0x000fcc0000000000 */
.L_x_255:
[----:B0-----:R-:W-:-:S06]  /*30b0*/  IMAD.WIDE.U32 R6, R21, 0x4, R2 ;  /* 0x0000000415067825 */ /* 0x001fcc00078e0002 */
[----:B------:R-:W2:Y:S01]  /*30c0*/  LDG.E R6, desc[UR8][R6.64] ;  /* 0x0000000806067981 */ /* 0x000ea2000c1e1900 */
[----:B-1----:R-:W-:Y:S01]  /*30d0*/  IMAD R9, R10, UR4, R21 ;  /* 0x000000040a097c24 */ /* 0x002fe2000f8e0215 */
[----:B------:R-:W-:Y:S01]  /*30e0*/  UIADD3 UR6, UPT, UPT, UR6, 0x1, URZ ;  /* 0x0000000106067890 */ /* 0x000fe2000fffe0ff */
[----:B------:R-:W-:Y:S02]  /*30f0*/  IADD3 R21, PT, PT, R21, 0x1, RZ ;  /* 0x0000000115157810 */ /* 0x000fe40007ffe0ff */
[----:B------:R-:W-:Y:S01]  /*3100*/  IMAD.WIDE R8, R9, 0x4, R4 ;  /* 0x0000000409087825 */ /* 0x000fe200078e0204 */
[----:B------:R-:W-:-:S03]  /*3110*/  UISETP.NE.AND UP0, UPT, UR6, UR5, UPT ;  /* 0x000000050600728c */ /* 0x000fc6000bf05270 */
[----:B--2---:R-:W-:-:S04]  /*3120*/  FMUL R0, R13, R6 ;  /* 0x000000060d007220 */ /* 0x004fc80000400000 */
[----:B------:R-:W-:Y:S01]  /*3130*/  FADD R11, R0, R11 ;  /* 0x0000000b000b7221 */ /* 0x000fe20000000000 */
[----:B------:R1:W-:Y:S01]  /*3140*/  STG.E desc[UR8][R8.64], R0 ;  /* 0x0000000008007986 */ /* 0x0003e2000c101908 */
[----:B------:R-:W-:Y:S05]  /*3150*/  BRA.U UP0, `(.L_x_255) ;  /* 0xfffffffd00d47547 */ /* 0x000fea000b83ffff */
[----:B------:R-:W-:Y:S05]  /*3160*/  BRA `(.L_x_201) ;  /* 0x0000001000107947 */ /* 0x000fea0003800000 */
.L_x_249:
[----:B------:R-:W-:Y:S01]  /*3170*/  UISETP.GE.U32.AND UP0, UPT, UR4, 0x4, UPT ;  /* 0x000000040400788c */ /* 0x000fe2000bf06070 */
[----:B------:R-:W-:Y:S01]  /*3180*/  HFMA2 R11, -RZ, RZ, 0, 0 ;  /* 0x00000000ff0b7431 */ /* 0x000fe200000001ff */
[----:B------:R-:W-:Y:S01]  /*3190*/  MOV R21, RZ ;  /* 0x000000ff00157202 */ /* 0x000fe20000000f00 */
[----:B------:R-:W-:-:S06]  /*31a0*/  ULOP3.LUT UR5, UR4, 0x3, URZ, 0xc0, !UPT ;  /* 0x0000000304057892 */ /* 0x000fcc000f8ec0ff */
[----:B------:R-:W-:Y:S06]  /*31b0*/  BRA.U !UP0, `(.L_x_256) ;  /* 0x0000000d08347547 */ /* 0x000fec000b800000 */
[----:B------:R-:W-:Y:S01]  /*31c0*/  FSETP.NAN.AND P0, PT, |R20|, |R20|, PT ;  /* 0x400000141400720b */ /* 0x000fe20003f08200 */
[----:B------:R-:W-:-:S03]  /*31d0*/  ULOP3.LUT UR4, UR4, 0x7ffffffc, URZ, 0xc0, !UPT ;  /* 0x7ffffffc04047892 */ /* 0x000fc6000f8ec0ff */
[----:B------:R-:W-:-:S03]  /*31e0*/  FSEL R3, R14, R15, !P0 ;  /* 0x0000000f0e037208 */ /* 0x000fc60004000000 */
[----:B------:R-:W-:Y:S01]  /*31f0*/  MOV R21, UR4 ;  /* 0x0000000400157c02 */ /* 0x000fe20008000f00 */
[----:B------:R0:W1:Y:S01]  /*3200*/  MUFU.RSQ R0, R3 ;  /* 0x0000000300007308 */ /* 0x0000620000001400 */
[----:B------:R-:W-:-:S04]  /*3210*/  IADD3 R2, PT, PT, R3, -0xd000000, RZ ;  /* 0xf300000003027810 */ /* 0x000fc80007ffe0ff */
[----:B------:R-:W-:-:S13]  /*3220*/  ISETP.GT.U32.AND P0, PT, R2, 0x727fffff, PT ;  /* 0x727fffff0200780c */ /* 0x000fda0003f04070 */
[----:B01----:R-:W-:Y:S05]  /*3230*/  @!P0 BRA `(.L_x_257) ;  /* 0x0000000000108947 */ /* 0x003fea0003800000 */
[----:B------:R-:W-:Y:S02]  /*3240*/  MOV R0, R3 ;  /* 0x0000000300007202 */ /* 0x000fe40000000f00 */
[----:B------:R-:W-:-:S07]  /*3250*/  MOV R4, 0x3270 ;  /* 0x0000327000047802 */ /* 0x000fce0000000f00 */
[----:B------:R-:W-:Y:S05]  /*3260*/  CALL.REL.NOINC `($__internal_2_$__cuda_sm20_sqrt_rn_f32_slowpath) ;  /* 0x0000003000a47944 */ /* 0x000fea0003c00000 */
[----:B------:R-:W-:Y:S05]  /*3270*/  BRA `(.L_x_258) ;  /* 0x0000000000107947 */ /* 0x000fea0003800000 */
.L_x_257:
[----:B------:R-:W-:Y:S01]  /*3280*/  FMUL.FTZ R2, R3, R0 ;  /* 0x0000000003027220 */ /* 0x000fe20000410000 */
[----:B------:R-:W-:-:S03]  /*3290*/  FMUL.FTZ R0, R0, 0.5 ;  /* 0x3f00000000007820 */ /* 0x000fc60000410000 */
[----:B------:R-:W-:-:S04]  /*32a0*/  FFMA R3, -R2, R2, R3 ;  /* 0x0000000202037223 */ /* 0x000fc80000000103 */
[----:B------:R-:W-:-:S07]  /*32b0*/  FFMA R0, R3, R0, R2 ;  /* 0x0000000003007223 */ /* 0x000fce0000000002 */
.L_x_258:
[----:B------:R-:W-:-:S04]  /*32c0*/  IADD3 R2, PT, PT, R0, 0x1800000, RZ ;  /* 0x0180000000027810 */ /* 0x000fc80007ffe0ff */
[----:B------:R-:W-:-:S04]  /*32d0*/  LOP3.LUT R2, R2, 0x7f800000, RZ, 0xc0, !PT ;  /* 0x7f80000002027812 */ /* 0x000fc800078ec0ff */
[----:B------:R-:W-:-:S13]  /*32e0*/  ISETP.GT.U32.AND P0, PT, R2, 0x1ffffff, PT ;  /* 0x01ffffff0200780c */ /* 0x000fda0003f04070 */
[----:B------:R-:W-:Y:S05]  /*32f0*/  @P0 BRA `(.L_x_259) ;  /* 0x0000000000100947 */ /* 0x000fea0003800000 */
[----:B------:R-:W-:-:S07]  /*3300*/  MOV R2, 0x3320 ;  /* 0x0000332000027802 */ /* 0x000fce0000000f00 */
[----:B------:R-:W-:Y:S05]  /*3310*/  CALL.REL.NOINC `($__internal_1_$__cuda_sm20_rcp_rn_f32_slowpath) ;  /* 0x0000002c00a87944 */ /* 0x000fea0003c00000 */
[----:B------:R-:W-:Y:S01]  /*3320*/  MOV R24, R5 ;  /* 0x0000000500187202 */ /* 0x000fe20000000f00 */
[----:B------:R-:W-:Y:S06]  /*3330*/  BRA `(.L_x_260) ;  /* 0x0000000000107947 */ /* 0x000fec0003800000 */
.L_x_259:
[----:B------:R-:W0:Y:S02]  /*3340*/  MUFU.RCP R3, R0 ;  /* 0x0000000000037308 */ /* 0x000e240000001000 */
[----:B0-----:R-:W-:-:S04]  /*3350*/  FFMA R2, R3, R0, -1 ;  /* 0xbf80000003027423 */ /* 0x001fc80000000000 */
[----:B------:R-:W-:-:S04]  /*3360*/  FADD.FTZ R2, -R2, -RZ ;  /* 0x800000ff02027221 */ /* 0x000fc80000010100 */
[----:B------:R-:W-:-:S07]  /*3370*/  FFMA R24, R3, R2, R3 ;  /* 0x0000000203187223 */ /* 0x000fce0000000003 */
.L_x_260:
[----:B------:R-:W-:Y:S01]  /*3380*/  HFMA2 R0, -RZ, RZ, 1.75, 0 ;  /* 0x3f000000ff007431 */ /* 0x000fe200000001ff */
[----:B------:R-:W-:Y:S01]  /*3390*/  MOV R3, 0x437c0000 ;  /* 0x437c000000037802 */ /* 0x000fe20000000f00 */
[----:B------:R-:W0:Y:S01]  /*33a0*/  LDC.64 R4, c[0x0][0x388] ;  /* 0x0000e200ff047b82 */ /* 0x000e220000000a00 */
[----:B------:R-:W-:Y:S01]  /*33b0*/  ISETP.GT.AND P0, PT, R21, RZ, PT ;  /* 0x000000ff1500720c */ /* 0x000fe20003f04270 */
[----:B------:R-:W1:Y:S01]  /*33c0*/  LDCU UR6, c[0x0][0x3ac] ;  /* 0x00007580ff0677ac */ /* 0x000e620008000800 */
[----:B------:R-:W-:Y:S01]  /*33d0*/  HFMA2 R11, -RZ, RZ, 0, 0 ;  /* 0x00000000ff0b7431 */ /* 0x000fe200000001ff */
[----:B------:R-:W-:Y:S01]  /*33e0*/  MOV R27, RZ ;  /* 0x000000ff001b7202 */ /* 0x000fe20000000f00 */
[----:B------:R-:W-:-:S03]  /*33f0*/  FFMA.RM R0, R3, R0, 12582913 ;  /* 0x4b40000103007423 */ /* 0x000fc60000004000 */
[----:B------:R-:W2:Y:S01]  /*3400*/  LDC.64 R2, c[0x0][0x3a0] ;  /* 0x0000e800ff027b82 */ /* 0x000ea20000000a00 */
[C---:B------:R-:W-:Y:S01]  /*3410*/  FADD R6, R0.reuse, -12583039 ;  /* 0xcb40007f00067421 */ /* 0x040fe20000000000 */
[----:B------:R-:W-:-:S03]  /*3420*/  SHF.L.U32 R0, R0, 0x17, RZ ;  /* 0x0000001700007819 */ /* 0x000fc600000006ff */
[----:B------:R-:W3:Y:S02]  /*3430*/  MUFU.EX2 R7, -R6 ;  /* 0x8000000600077308 */ /* 0x000ee40000000800 */
[----:B---3--:R-:W-:-:S04]  /*3440*/  FMUL R7, R0, R7 ;  /* 0x0000000700077220 */ /* 0x008fc80000400000 */
[----:B------:R-:W-:Y:S01]  /*3450*/  FMUL R24, R7, R24 ;  /* 0x0000001807187220 */ /* 0x000fe20000400000 */
[----:B-1----:R-:W-:Y:S06]  /*3460*/  @!P0 BRA `(.L_x_261) ;  /* 0x0000000800308947 */ /* 0x002fec0003800000 */
[----:B------:R-:W-:Y:S02]  /*3470*/  IADD3 R0, PT, PT, R21, -R27, RZ ;  /* 0x8000001b15007210 */ /* 0x000fe40007ffe0ff */
[----:B------:R-:W-:Y:S02]  /*3480*/  PLOP3.LUT P0, PT, PT, PT, PT, 0x80, 0x8 ;  /* 0x000000000008781c */ /* 0x000fe40003f0f070 */
[----:B------:R-:W-:-:S13]  /*3490*/  ISETP.GT.AND P1, PT, R0, 0xc, PT ;  /* 0x0000000c0000780c */ /* 0x000fda0003f24270 */
[----:B------:R-:W-:Y:S05]  /*34a0*/  @!P1 BRA `(.L_x_262) ;  /* 0x00000004005c9947 */ /* 0x000fea0003800000 */
[----:B------:R-:W1:Y:S01]  /*34b0*/  LDC.64 R6, c[0x0][0x388] ;  /* 0x0000e200ff067b82 */ /* 0x000e620000000a00 */
[----:B------:R-:W-:Y:S01]  /*34c0*/  PLOP3.LUT P0, PT, PT, PT, PT, 0x8, 0x80 ;  /* 0x000000000080781c */ /* 0x000fe20003f0e170 */
[----:B------:R-:W3:Y:S01]  /*34d0*/  LDCU UR4, c[0x0][0x3ac] ;  /* 0x00007580ff0477ac */ /* 0x000ee20008000800 */
[----:B------:R-:W-:-:S05]  /*34e0*/  IADD3 R0, PT, PT, R21, -0xc, RZ ;  /* 0xfffffff415007810 */ /* 0x000fca0007ffe0ff */
[----:B------:R-:W4:Y:S06]  /*34f0*/  LDC.64 R8, c[0x0][0x3a0] ;  /* 0x0000e800ff087b82 */ /* 0x000f2c0000000a00 */
.L_x_263:
[----:B-1--4-:R-:W-:-:S05]  /*3500*/  IMAD.WIDE.U32 R22, R27, 0x4, R8 ;  /* 0x000000041b167825 */ /* 0x012fca00078e0008 */
[----:B------:R-:W4:Y:S01]  /*3510*/  LDG.E R13, desc[UR8][R22.64] ;  /* 0x00000008160d7981 */ /* 0x000f22000c1e1900 */
[----:B---3--:R-:W-:-:S04]  /*3520*/  IMAD R19, R10, UR4, R27 ;  /* 0x000000040a137c24 */ /* 0x008fc8000f8e021b */
[----:B-1----:R-:W-:-:S04]  /*3530*/  IMAD.WIDE R18, R19, 0x4, R6 ;  /* 0x0000000413127825 */ /* 0x002fc800078e0206 */
[----:B----4-:R-:W-:-:S05]  /*3540*/  FMUL R26, R24, R13 ;  /* 0x0000000d181a7220 */ /* 0x010fca0000400000 */
        /* <DEDUP_REMOVED lines=9> */
[----:B------:R-:W-:-:S04]  /*35e0*/  IMAD.WIDE.U32 R12, R17, 0x4, R8 ;  /* 0x00000004110c7825 */ /* 0x000fc800078e0008 */
        /* <DEDUP_REMOVED lines=13> */
[----:B-1----:R-:W3:Y:S01]  /*36c0*/  LDG.E R19, desc[UR8][R12.64+0xc] ;  /* 0x00000c080c137981 */ /* 0x002ee2000c1e1900 */
[----:B------:R-:W-:Y:S01]  /*36d0*/  IADD3 R23, PT, PT, R27, 0x8, RZ ;  /* 0x000000081b177810 */ /* 0x000fe20007ffe0ff */
[----:B---3--:R-:W-:-:S04]  /*36e0*/  FMUL R28, R24, R19 ;  /* 0x00000013181c7220 */ /* 0x008fc80000400000 */
[----:B------:R-:W-:Y:S01]  /*36f0*/  IMAD.WIDE.U32 R18, R23, 0x4, R8 ;  /* 0x0000000417127825 */ /* 0x000fe200078e0008 */
        /* <DEDUP_REMOVED lines=13> */
[----:B-1----:R-:W-:Y:S01]  /*37d0*/  IADD3 R17, PT, PT, R27, 0xc, RZ ;  /* 0x0000000c1b117810 */ /* 0x002fe20007ffe0ff */
[----:B---3--:R-:W-:-:S04]  /*37e0*/  FMUL R36, R24, R13 ;  /* 0x0000000d18247220 */ /* 0x008fc80000400000 */
[----:B------:R-:W-:Y:S01]  /*37f0*/  IMAD.WIDE.U32 R12, R17, 0x4, R8 ;  /* 0x00000004110c7825 */ /* 0x000fe200078e0008 */
[----:B------:R1:W-:Y:S04]  /*3800*/  STG.E desc[UR8][R22.64+0xc], R36 ;  /* 0x00000c2416007986 */ /* 0x0003e8000c101908 */
[----:B------:R-:W3:Y:S01]  /*3810*/  LDG.E R16, desc[UR8][R12.64] ;  /* 0x000000080c107981 */ /* 0x000ee2000c1e1900 */
[----:B------:R-:W-:Y:S02]  /*3820*/  IMAD R17, R10, UR4, R17 ;  /* 0x000000040a117c24 */ /* 0x000fe4000f8e0211 */
[----:B------:R-:W-:Y:S01]  /*3830*/  FADD R18, R26, R11 ;  /* 0x0000000b1a127221 */ /* 0x000fe20000000000 */
[----:B---3--:R-:W-:Y:S01]  /*3840*/  FMUL R26, R24, R16 ;  /* 0x00000010181a7220 */ /* 0x008fe20000400000 */
[----:B------:R-:W-:-:S05]  /*3850*/  IMAD.WIDE R16, R17, 0x4, R6 ;  /* 0x0000000411107825 */ /* 0x000fca00078e0206 */
[----:B------:R3:W-:Y:S04]  /*3860*/  STG.E desc[UR8][R16.64], R26 ;  /* 0x0000001a10007986 */ /* 0x0007e8000c101908 */
[----:B------:R-:W4:Y:S01]  /*3870*/  LDG.E R11, desc[UR8][R12.64+0x4] ;  /* 0x000004080c0b7981 */ /* 0x000f22000c1e1900 */
[----:B------:R-:W-:Y:S01]  /*3880*/  FADD R18, R18, R25 ;  /* 0x0000001912127221 */ /* 0x000fe20000000000 */
[----:B----4-:R-:W-:-:S05]  /*3890*/  FMUL R11, R24, R11 ;  /* 0x0000000b180b7220 */ /* 0x010fca0000400000 */
[----:B------:R4:W-:Y:S04]  /*38a0*/  STG.E desc[UR8][R16.64+0x4], R11 ;  /* 0x0000040b10007986 */ /* 0x0009e8000c101908 */
[----:B------:R-:W5:Y:S01]  /*38b0*/  LDG.E R19, desc[UR8][R12.64+0x8] ;  /* 0x000008080c137981 */ /* 0x000f62000c1e1900 */
[----:B------:R-:W-:-:S04]  /*38c0*/  FADD R18, R18, R31 ;  /* 0x0000001f12127221 */ /* 0x000fc80000000000 */
[----:B------:R-:W-:-:S04]  /*38d0*/  FADD R18, R18, R29 ;  /* 0x0000001d12127221 */ /* 0x000fc80000000000 */
[----:B------:R-:W-:Y:S01]  /*38e0*/  FADD R18, R18, R37 ;  /* 0x0000002512127221 */ /* 0x000fe20000000000 */
[----:B-----5:R-:W-:-:S05]  /*38f0*/  FMUL R19, R24, R19 ;  /* 0x0000001318137220 */ /* 0x020fca0000400000 */
[----:B------:R0:W-:Y:S04]  /*3900*/  STG.E desc[UR8][R16.64+0x8], R19 ;  /* 0x0000081310007986 */ /* 0x0001e8000c101908 */
[----:B-1----:R-:W5:Y:S01]  /*3910*/  LDG.E R23, desc[UR8][R12.64+0xc] ;  /* 0x00000c080c177981 */ /* 0x002f62000c1e1900 */
        /* <DEDUP_REMOVED lines=9> */
[----:B---3--:R-:W-:-:S04]  /*39b0*/  FADD R26, R33, R26 ;  /* 0x0000001a211a7221 */ /* 0x008fc80000000000 */
[----:B------:R-:W-:-:S04]  /*39c0*/  FADD R26, R26, R11 ;  /* 0x0000000b1a1a7221 */ /* 0x000fc80000000000 */
[----:B------:R-:W-:Y:S01]  /*39d0*/  FADD R26, R26, R19 ;  /* 0x000000131a1a7221 */ /* 0x000fe20000000000 */
[----:B-----5:R-:W-:-:S04]  /*39e0*/  FMUL R23, R24, R23 ;  /* 0x0000001718177220 */ /* 0x020fc80000400000 */
[----:B----4-:R-:W-:Y:S01]  /*39f0*/  FADD R11, R26, R23 ;  /* 0x000000171a0b7221 */ /* 0x010fe20000000000 */
[----:B------:R1:W-:Y:S01]  /*3a00*/  STG.E desc[UR8][R16.64+0xc], R23 ;  /* 0x00000c1710007986 */ /* 0x0003e2000c101908 */
[----:B0-----:R-:W-:Y:S05]  /*3a10*/  @!P1 BRA `(.L_x_263) ;  /* 0xfffffff800b89947 */ /* 0x001fea000383ffff */
.L_x_262:
[----:B------:R-:W-:-:S04]  /*3a20*/  IADD3 R0, PT, PT, R21, -R27, RZ ;  /* 0x8000001b15007210 */ /* 0x000fc80007ffe0ff */
[----:B------:R-:W-:-:S13]  /*3a30*/  ISETP.GT.AND P1, PT, R0, 0x4, PT ;  /* 0x000000040000780c */ /* 0x000fda0003f24270 */
[----:B------:R-:W-:Y:S05]  /*3a40*/  @!P1 BRA `(.L_x_264) ;  /* 0x0000000000b09947 */ /* 0x000fea0003800000 */
[----:B------:R-:W1:Y:S01]  /*3a50*/  LDC.64 R12, c[0x0][0x3a0] ;  /* 0x0000e800ff0c7b82 */ /* 0x000e620000000a00 */
[----:B------:R-:W3:Y:S07]  /*3a60*/  LDCU UR4, c[0x0][0x3ac] ;  /* 0x00007580ff0477ac */ /* 0x000eee0008000800 */
[----:B------:R-:W4:Y:S01]  /*3a70*/  LDC.64 R8, c[0x0][0x388] ;  /* 0x0000e200ff087b82 */ /* 0x000f220000000a00 */
[----:B-1----:R-:W-:-:S05]  /*3a80*/  IMAD.WIDE.U32 R16, R27, 0x4, R12 ;  /* 0x000000041b107825 */ /* 0x002fca00078e000c */
[----:B------:R-:W5:Y:S01]  /*3a90*/  LDG.E R19, desc[UR8][R16.64] ;  /* 0x0000000810137981 */ /* 0x000f62000c1e1900 */
[----:B---3--:R-:W-:-:S04]  /*3aa0*/  IMAD R7, R10, UR4, R27 ;  /* 0x000000040a077c24 */ /* 0x008fc8000f8e021b */
[----:B----4-:R-:W-:-:S04]  /*3ab0*/  IMAD.WIDE R6, R7, 0x4, R8 ;  /* 0x0000000407067825 */ /* 0x010fc800078e0208 */
[----:B-----5:R-:W-:-:S05]  /*3ac0*/  FMUL R0, R24, R19 ;  /* 0x0000001318007220 */ /* 0x020fca0000400000 */
        /* <DEDUP_REMOVED lines=23> */
[----:B-1----:R-:W4:Y:S01]  /*3c40*/  LDG.E R7, desc[UR8][R12.64+0xc] ;  /* 0x00000c080c077981 */ /* 0x002f22000c1e1900 */
        /* <DEDUP_REMOVED lines=9> */
[----:B----4-:R-:W-:-:S04]  /*3ce0*/  FMUL R7, R24, R7 ;  /* 0x0000000718077220 */ /* 0x010fc80000400000 */
[----:B------:R-:W-:Y:S01]  /*3cf0*/  FADD R11, R0, R7 ;  /* 0x00000007000b7221 */ /* 0x000fe20000000000 */
[----:B------:R3:W-:Y:S06]  /*3d00*/  STG.E desc[UR8][R8.64+0xc], R7 ;  /* 0x00000c0708007986 */ /* 0x0007ec000c101908 */
.L_x_264:
[----:B------:R-:W-:-:S13]  /*3d10*/  ISETP.NE.OR P0, PT, R27, R21, P0 ;  /* 0x000000151b00720c */ /* 0x000fda0000705670 */
[----:B------:R-:W-:Y:S05]  /*3d20*/  @!P0 BRA `(.L_x_256) ;  /* 0x0000000000588947 */ /* 0x000fea0003800000 */
.L_x_261:
[----:B--23--:R-:W-:-:S05]  /*3d30*/  IMAD.WIDE.U32 R8, R27, 0x4, R2 ;  /* 0x000000041b087825 */ /* 0x00cfca00078e0002 */
[----:B----4-:R-:W2:Y:S01]  /*3d40*/  LDG.E R13, desc[UR8][R8.64] ;  /* 0x00000008080d7981 */ /* 0x010ea2000c1e1900 */
[----:B------:R-:W-:-:S04]  /*3d50*/  IMAD R7, R10, UR6, R27 ;  /* 0x000000060a077c24 */ /* 0x000fc8000f8e021b */
[----:B0-----:R-:W-:-:S04]  /*3d60*/  IMAD.WIDE R6, R7, 0x4, R4 ;  /* 0x0000000407067825 */ /* 0x001fc800078e0204 */
[----:B--2---:R-:W-:-:S05]  /*3d70*/  FMUL R13, R24, R13 ;  /* 0x0000000d180d7220 */ /* 0x004fca0000400000 */
[----:B------:R4:W-:Y:S04]  /*3d80*/  STG.E desc[UR8][R6.64], R13 ;  /* 0x0000000d06007986 */ /* 0x0009e8000c101908 */
[----:B-1----:R-:W2:Y:S02]  /*3d90*/  LDG.E R17, desc[UR8][R8.64+0x4] ;  /* 0x0000040808117981 */ /* 0x002ea4000c1e1900 */
[----:B--2---:R-:W-:-:S05]  /*3da0*/  FMUL R17, R24, R17 ;  /* 0x0000001118117220 */ /* 0x004fca0000400000 */
[----:B------:R4:W-:Y:S04]  /*3db0*/  STG.E desc[UR8][R6.64+0x4], R17 ;  /* 0x0000041106007986 */ /* 0x0009e8000c101908 */
[----:B------:R-:W2:Y:S02]  /*3dc0*/  LDG.E R19, desc[UR8][R8.64+0x8] ;  /* 0x0000080808137981 */ /* 0x000ea4000c1e1900 */
[----:B--2---:R-:W-:-:S05]  /*3dd0*/  FMUL R19, R24, R19 ;  /* 0x0000001318137220 */ /* 0x004fca0000400000 */
[----:B------:R4:W-:Y:S04]  /*3de0*/  STG.E desc[UR8][R6.64+0x8], R19 ;  /* 0x0000081306007986 */ /* 0x0009e8000c101908 */
[----:B------:R-:W2:Y:S01]  /*3df0*/  LDG.E R23, desc[UR8][R8.64+0xc] ;  /* 0x00000c0808177981 */ /* 0x000ea2000c1e1900 */
[----:B------:R-:W-:Y:S01]  /*3e00*/  IADD3 R27, PT, PT, R27, 0x4, RZ ;  /* 0x000000041b1b7810 */ /* 0x000fe20007ffe0ff */
[----:B------:R-:W-:-:S03]  /*3e10*/  FADD R11, R13, R11 ;  /* 0x0000000b0d0b7221 */ /* 0x000fc60000000000 */
[----:B------:R-:W-:Y:S01]  /*3e20*/  ISETP.NE.AND P0, PT, R27, R21, PT ;  /* 0x000000151b00720c */ /* 0x000fe20003f05270 */
[----:B------:R-:W-:-:S04]  /*3e30*/  FADD R11, R11, R17 ;  /* 0x000000110b0b7221 */ /* 0x000fc80000000000 */
[----:B------:R-:W-:Y:S01]  /*3e40*/  FADD R11, R11, R19 ;  /* 0x000000130b0b7221 */ /* 0x000fe20000000000 */
[----:B--2---:R-:W-:-:S04]  /*3e50*/  FMUL R23, R24, R23 ;  /* 0x0000001718177220 */ /* 0x004fc80000400000 */
[----:B------:R-:W-:Y:S01]  /*3e60*/  FADD R11, R11, R23 ;  /* 0x000000170b0b7221 */ /* 0x000fe20000000000 */
[----:B------:R4:W-:Y:S02]  /*3e70*/  STG.E desc[UR8][R6.64+0xc], R23 ;  /* 0x00000c1706007986 */ /* 0x0009e4000c101908 */
[----:B------:R-:W-:Y:S05]  /*3e80*/  @P0 BRA `(.L_x_261) ;  /* 0xfffffffc00a80947 */ /* 0x000fea000383ffff */
.L_x_256:
[----:B------:R-:W-:-:S09]  /*3e90*/  UISETP.NE.AND UP0, UPT, UR5, URZ, UPT ;  /* 0x000000ff0500728c */ /* 0x000fd2000bf05270 */
[----:B------:R-:W-:Y:S05]  /*3ea0*/  BRA.U !UP0, `(.L_x_201) ;  /* 0x0000000108c07547 */ /* 0x000fea000b800000 */
[----:B------:R-:W-:-:S04]  /*3eb0*/  FSETP.NAN.AND P0, PT, |R20|, |R20|, PT ;  /* 0x400000141400720b */ /* 0x000fc80003f08200 */
[----:B------:R-:W-:-:S04]  /*3ec0*/  FSEL R0, R14, R15, !P0 ;  /* 0x0000000f0e007208 */ /* 0x000fc80004000000 */
[----:B--2---:R-:W-:Y:S01]  /*3ed0*/  IADD3 R2, PT, PT, R0, -0xd000000, RZ ;  /* 0xf300000000027810 */ /* 0x004fe20007ffe0ff */
[----:B------:R2:W0:Y:S03]  /*3ee0*/  MUFU.RSQ R3, R0 ;  /* 0x0000000000037308 */ /* 0x0004260000001400 */
[----:B------:R-:W-:-:S13]  /*3ef0*/  ISETP.GT.U32.AND P0, PT, R2, 0x727fffff, PT ;  /* 0x727fffff0200780c */ /* 0x000fda0003f04070 */
[----:B--2---:R-:W-:Y:S05]  /*3f00*/  @!P0 BRA `(.L_x_265) ;  /* 0x00000000000c8947 */ /* 0x004fea0003800000 */
[----:B0-----:R-:W-:-:S07]  /*3f10*/  MOV R4, 0x3f30 ;  /* 0x00003f3000047802 */ /* 0x001fce0000000f00 */
[----:B-1-34-:R-:W-:Y:S05]  /*3f20*/  CALL.REL.NOINC `($__internal_2_$__cuda_sm20_sqrt_rn_f32_slowpath) ;  /* 0x0000002400747944 */ /* 0x01afea0003c00000 */
[----:B------:R-:W-:Y:S05]  /*3f30*/  BRA `(.L_x_266) ;  /* 0x0000000000107947 */ /* 0x000fea0003800000 */
.L_x_265:
[----:B0-----:R-:W-:Y:S01]  /*3f40*/  FMUL.FTZ R5, R0, R3 ;  /* 0x0000000300057220 */ /* 0x001fe20000410000 */
[----:B------:R-:W-:-:S03]  /*3f50*/  FMUL.FTZ R3, R3, 0.5 ;  /* 0x3f00000003037820 */ /* 0x000fc60000410000 */
[----:B------:R-:W-:-:S04]  /*3f60*/  FFMA R0, -R5, R5, R0 ;  /* 0x0000000505007223 */ /* 0x000fc80000000100 */
[----:B------:R-:W-:-:S07]  /*3f70*/  FFMA R0, R0, R3, R5 ;  /* 0x0000000300007223 */ /* 0x000fce0000000005 */
.L_x_266:
[----:B------:R-:W-:-:S04]  /*3f80*/  IADD3 R2, PT, PT, R0, 0x1800000, RZ ;  /* 0x0180000000027810 */ /* 0x000fc80007ffe0ff */
[----:B------:R-:W-:-:S04]  /*3f90*/  LOP3.LUT R2, R2, 0x7f800000, RZ, 0xc0, !PT ;  /* 0x7f80000002027812 */ /* 0x000fc800078ec0ff */
[----:B------:R-:W-:-:S13]  /*3fa0*/  ISETP.GT.U32.AND P0, PT, R2, 0x1ffffff, PT ;  /* 0x01ffffff0200780c */ /* 0x000fda0003f04070 */
[----:B------:R-:W-:Y:S05]  /*3fb0*/  @P0 BRA `(.L_x_267) ;  /* 0x0000000000100947 */ /* 0x000fea0003800000 */
[----:B------:R-:W-:-:S07]  /*3fc0*/  MOV R2, 0x3fe0 ;  /* 0x00003fe000027802 */ /* 0x000fce0000000f00 */
[----:B-1-34-:R-:W-:Y:S05]  /*3fd0*/  CALL.REL.NOINC `($__internal_1_$__cuda_sm20_rcp_rn_f32_slowpath) ;  /* 0x0000002000787944 */ /* 0x01afea0003c00000 */
[----:B------:R-:W-:Y:S01]  /*3fe0*/  MOV R2, R5 ;  /* 0x0000000500027202 */ /* 0x000fe20000000f00 */
[----:B------:R-:W-:Y:S06]  /*3ff0*/  BRA `(.L_x_268) ;  /* 0x0000000000107947 */ /* 0x000fec0003800000 */
.L_x_267:
[----:B------:R-:W0:Y:S02]  /*4000*/  MUFU.RCP R3, R0 ;  /* 0x0000000000037308 */ /* 0x000e240000001000 */
[----:B0-----:R-:W-:-:S04]  /*4010*/  FFMA R2, R3, R0, -1 ;  /* 0xbf80000003027423 */ /* 0x001fc80000000000 */
[----:B------:R-:W-:-:S04]  /*4020*/  FADD.FTZ R2, -R2, -RZ ;  /* 0x800000ff02027221 */ /* 0x000fc80000010100 */
[----:B------:R-:W-:-:S07]  /*4030*/  FFMA R2, R3, R2, R3 ;  /* 0x0000000203027223 */ /* 0x000fce0000000003 */
.L_x_268:
[----:B------:R-:W-:Y:S01]  /*4040*/  HFMA2 R0, -RZ, RZ, 1.75, 0 ;  /* 0x3f000000ff007431 */ /* 0x000fe200000001ff */
[----:B------:R-:W-:Y:S01]  /*4050*/  MOV R3, 0x437c0000 ;  /* 0x437c000000037802 */ /* 0x000fe20000000f00 */
[----:B---3--:R-:W0:Y:S01]  /*4060*/  LDC.64 R8, c[0x0][0x388] ;  /* 0x0000e200ff087b82 */ /* 0x008e220000000a00 */
[----:B------:R-:W2:Y:S01]  /*4070*/  LDCU UR6, c[0x0][0x3ac] ;  /* 0x00007580ff0677ac */ /* 0x000ea20008000800 */
[----:B------:R-:W-:Y:S02]  /*4080*/  UMOV UR4, URZ ;  /* 0x000000ff00047c82 */ /* 0x000fe40008000000 */
[----:B------:R-:W-:-:S04]  /*4090*/  FFMA.RM R0, R3, R0, 12582913 ;  /* 0x4b40000103007423 */ /* 0x000fc80000004000 */
[----:B----4-:R-:W3:Y:S01]  /*40a0*/  LDC.64 R6, c[0x0][0x3a0] ;  /* 0x0000e800ff067b82 */ /* 0x010ee20000000a00 */
[C---:B------:R-:W-:Y:S01]  /*40b0*/  FADD R3, R0.reuse, -12583039 ;  /* 0xcb40007f00037421 */ /* 0x040fe20000000000 */
[----:B------:R-:W-:-:S05]  /*40c0*/  SHF.L.U32 R0, R0, 0x17, RZ ;  /* 0x0000001700007819 */ /* 0x000fca00000006ff */
[----:B------:R-:W4:Y:S02]  /*40d0*/  MUFU.EX2 R3, -R3 ;  /* 0x8000000300037308 */ /* 0x000f240000000800 */
[----:B----4-:R-:W-:-:S04]  /*40e0*/  FMUL R13, R0, R3 ;  /* 0x00000003000d7220 */ /* 0x010fc80000400000 */
[----:B--2---:R-:W-:-:S07]  /*40f0*/  FMUL R13, R13, R2 ;  /* 0x000000020d0d7220 */ /* 0x004fce0000400000 */
.L_x_269:
[----:B---3--:R-:W-:-:S06]  /*4100*/  IMAD.WIDE.U32 R2, R21, 0x4, R6 ;  /* 0x0000000415027825 */ /* 0x008fcc00078e0006 */
[----:B------:R-:W2:Y:S01]  /*4110*/  LDG.E R2, desc[UR8][R2.64] ;  /* 0x0000000802027981 */ /* 0x000ea2000c1e1900 */
[----:B0-----:R-:W-:Y:S01]  /*4120*/  IMAD R5, R10, UR6, R21 ;  /* 0x000000060a057c24 */ /* 0x001fe2000f8e0215 */
[----:B------:R-:W-:Y:S01]  /*4130*/  UIADD3 UR4, UPT, UPT, UR4, 0x1, URZ ;  /* 0x0000000104047890 */ /* 0x000fe2000fffe0ff */
[----:B------:R-:W-:Y:S02]  /*4140*/  IADD3 R21, PT, PT, R21, 0x1, RZ ;  /* 0x0000000115157810 */ /* 0x000fe40007ffe0ff */
[----:B0-----:R-:W-:Y:S01]  /*4150*/  IMAD.WIDE R4, R5, 0x4, R8 ;  /* 0x0000000405047825 */ /* 0x001fe200078e0208 */
[----:B------:R-:W-:-:S03]  /*4160*/  UISETP.NE.AND UP0, UPT, UR4, UR5, UPT ;  /* 0x000000050400728c */ /* 0x000fc6000bf05270 */
[----:B--2---:R-:W-:-:S04]  /*4170*/  FMUL R0, R13, R2 ;  /* 0x000000020d007220 */ /* 0x004fc80000400000 */
[----:B------:R-:W-:Y:S01]  /*4180*/  FADD R11, R0, R11 ;  /* 0x0000000b000b7221 */ /* 0x000fe20000000000 */
[----:B------:R0:W-:Y:S01]  /*4190*/  STG.E desc[UR8][R4.64], R0 ;  /* 0x0000000004007986 */ /* 0x0001e2000c101908 */
[----:B------:R-:W-:Y:S05]  /*41a0*/  BRA.U UP0, `(.L_x_269) ;  /* 0xfffffffd00d47547 */ /* 0x000fea000b83ffff */
.L_x_201:
[----:B012---:R-:W0:Y:S02]  /*41b0*/  LDC R3, c[0x0][0x3ac] ;  /* 0x0000eb00ff037b82 */ /* 0x007e240000000800 */
[----:B0-----:R-:W-:-:S04]  /*41c0*/  ISETP.GE.AND P0, PT, R3, 0x1, PT ;  /* 0x000000010300780c */ /* 0x001fc80003f06270 */
[----:B------:R-:W-:-:S13]  /*41d0*/  FSETP.LEU.OR P0, PT, R11, RZ, !P0 ;  /* 0x000000ff0b00720b */ /* 0x000fda000470b400 */
[----:B------:R-:W-:Y:S05]  /*41e0*/  @P0 EXIT ;  /* 0x000000000000094d */ /* 0x000fea0003800000 */
[C---:B------:R-:W-:Y:S01]  /*41f0*/  ISETP.GE.U32.AND P0, PT, R3.reuse, 0x10, PT ;  /* 0x000000100300780c */ /* 0x040fe20003f06070 */
[----:B------:R-:W-:Y:S02]  /*4200*/  HFMA2 R4, -RZ, RZ, 0, 0 ;  /* 0x00000000ff047431 */ /* 0x000fe400000001ff */
[----:B---34-:R-:W-:Y:S01]  /*4210*/  IMAD R7, R10, R3, RZ ;  /* 0x000000030a077224 */ /* 0x018fe200078e02ff */
[----:B------:R-:W-:-:S09]  /*4220*/  LOP3.LUT R5, R3, 0xf, RZ, 0xc0, !PT ;  /* 0x0000000f03057812 */ /* 0x000fd200078ec0ff */
[----:B------:R-:W-:Y:S05]  /*4230*/  @!P0 BRA `(.L_x_270) ;  /* 0x0000001000308947 */ /* 0x000fea0003800000 */
[----:B------:R-:W0:Y:S01]  /*4240*/  LDCU.64 UR4, c[0x0][0x388] ;  /* 0x00007100ff0477ac */ /* 0x000e220008000a00 */
[----:B------:R-:W-:Y:S02]  /*4250*/  LOP3.LUT R4, R3, 0x7ffffff0, RZ, 0xc0, !PT ;  /* 0x7ffffff003047812 */ /* 0x000fe400078ec0ff */
[----:B------:R-:W-:Y:S02]  /*4260*/  MOV R2, R7 ;  /* 0x0000000700027202 */ /* 0x000fe40000000f00 */
[----:B------:R-:W-:Y:S01]  /*4270*/  IADD3 R3, PT, PT, -R4, RZ, RZ ;  /* 0x000000ff04037210 */ /* 0x000fe20007ffe1ff */
[----:B0-----:R-:W-:-:S04]  /*4280*/  UIADD3 UR4, UP0, UPT, UR4, 0x20, URZ ;  /* 0x0000002004047890 */ /* 0x001fc8000ff1e0ff */
[----:B------:R-:W-:-:S12]  /*4290*/  UIADD3.X UR5, UPT, UPT, URZ, UR5, URZ, UP0, !UPT ;  /* 0x00000005ff057290 */ /* 0x000fd800087fe4ff */
.L_x_303:
[----:B0-----:R-:W-:Y:S02]  /*42a0*/  MOV R8, UR4 ;  /* 0x0000000400087c02 */ /* 0x001fe40008000f00 */
[----:B------:R-:W-:-:S03]  /*42b0*/  MOV R9, UR5 ;  /* 0x0000000500097c02 */ /* 0x000fc60008000f00 */
[----:B------:R-:W-:-:S05]  /*42c0*/  IMAD.WIDE R8, R2, 0x4, R8 ;  /* 0x0000000402087825 */ /* 0x000fca00078e0208 */
[----:B------:R-:W2:Y:S01]  /*42d0*/  LDG.E R28, desc[UR8][R8.64+-0x20] ;  /* 0xffffe008081c7981 */ /* 0x000ea2000c1e1900 */
[----:B------:R-:W0:Y:S01]  /*42e0*/  MUFU.RCP R0, R11 ;  /* 0x0000000b00007308 */ /* 0x000e220000001000 */
[----:B------:R-:W-:Y:S01]  /*42f0*/  IADD3 R3, PT, PT, R3, 0x10, RZ ;  /* 0x0000001003037810 */ /* 0x000fe20007ffe0ff */
[----:B------:R-:W-:Y:S03]  /*4300*/  BSSY.RECONVERGENT B2, `(.L_x_271) ;  /* 0x000000d000027945 */ /* 0x000fe60003800200 */
[----:B------:R-:W-:Y:S01]  /*4310*/  ISETP.NE.AND P2, PT, R3, RZ, PT ;  /* 0x000000ff0300720c */ /* 0x000fe20003f45270 */
[----:B0-----:R-:W-:-:S04]  /*4320*/  FFMA R13, R0, -R11, 1 ;  /* 0x3f800000000d7423 */ /* 0x001fc8000000080b */
[----:B------:R-:W-:Y:S01]  /*4330*/  FFMA R13, R0, R13, R0 ;  /* 0x0000000d000d7223 */ /* 0x000fe20000000000 */
[----:B--2---:R-:W0:Y:S03]  /*4340*/  FCHK P0, R28, R11 ;  /* 0x0000000b1c007302 */ /* 0x004e260000000000 */
[----:B------:R-:W-:-:S04]  /*4350*/  FFMA R0, R28, R13, RZ ;  /* 0x0000000d1c007223 */ /* 0x000fc800000000ff */
[----:B------:R-:W-:-:S04]  /*4360*/  FFMA R6, R0, -R11, R28 ;  /* 0x8000000b00067223 */ /* 0x000fc8000000001c */
[----:B------:R-:W-:Y:S01]  /*4370*/  FFMA R13, R13, R6, R0 ;  /* 0x000000060d0d7223 */ /* 0x000fe20000000000 */
[----:B0-----:R-:W-:Y:S06]  /*4380*/  @!P0 BRA `(.L_x_272) ;  /* 0x0000000000108947 */ /* 0x001fec0003800000 */
[----:B------:R-:W-:Y:S02]  /*4390*/  MOV R0, R11 ;  /* 0x0000000b00007202 */ /* 0x000fe40000000f00 */
[----:B------:R-:W-:-:S07]  /*43a0*/  MOV R24, 0x43c0 ;  /* 0x000043c000187802 */ /* 0x000fce0000000f00 */
[----:B------:R-:W-:Y:S05]  /*43b0*/  CALL.REL.NOINC `($__internal_3_$__cuda_sm3x_div_rn_noftz_f32_slowpath) ;  /* 0x0000002000b07944 */ /* 0x000fea0003c00000 */
[----:B------:R-:W-:-:S07]  /*43c0*/  MOV R13, R0 ;  /* 0x00000000000d7202 */ /* 0x000fce0000000f00 */
.L_x_272:
[----:B------:R-:W-:Y:S05]  /*43d0*/  BSYNC.RECONVERGENT B2 ;  /* 0x0000000000027941 */ /* 0x000fea0003800200 */
.L_x_271:
[----:B------:R-:W2:Y:S01]  /*43e0*/  LDG.E R28, desc[UR8][R8.64+-0x1c] ;  /* 0xffffe408081c7981 */ /* 0x000ea2000c1e1900 */
[----:B------:R-:W0:Y:S01]  /*43f0*/  MUFU.RCP R0, R11 ;  /* 0x0000000b00007308 */ /* 0x000e220000001000 */
[----:B------:R-:W-:Y:S02]  /*4400*/  BSSY.RECONVERGENT B2, `(.L_x_273) ;  /* 0x000000d000027945 */ /* 0x000fe40003800200 */
[----:B------:R1:W-:Y:S01]  /*4410*/  STG.E desc[UR8][R8.64+-0x20], R13 ;  /* 0xffffe00d08007986 */ /* 0x0003e2000c101908 */
[----:B0-----:R-:W-:-:S04]  /*4420*/  FFMA R15, R0, -R11, 1 ;  /* 0x3f800000000f7423 */ /* 0x001fc8000000080b */
[----:B------:R-:W-:Y:S01]  /*4430*/  FFMA R0, R0, R15, R0 ;  /* 0x0000000f00007223 */ /* 0x000fe20000000000 */
[----:B--2---:R-:W0:Y:S03]  /*4440*/  FCHK P0, R28, R11 ;  /* 0x0000000b1c007302 */ /* 0x004e260000000000 */
[----:B------:R-:W-:-:S04]  /*4450*/  FFMA R6, R0, R28, RZ ;  /* 0x0000001c00067223 */ /* 0x000fc800000000ff */
[----:B------:R-:W-:-:S04]  /*4460*/  FFMA R15, R6, -R11, R28 ;  /* 0x8000000b060f7223 */ /* 0x000fc8000000001c */
[----:B------:R-:W-:Y:S01]  /*4470*/  FFMA R15, R0, R15, R6 ;  /* 0x0000000f000f7223 */ /* 0x000fe20000000006 */
[----:B01----:R-:W-:Y:S06]  /*4480*/  @!P0 BRA `(.L_x_274) ;  /* 0x0000000000108947 */ /* 0x003fec0003800000 */
[----:B------:R-:W-:Y:S02]  /*4490*/  MOV R0, R11 ;  /* 0x0000000b00007202 */ /* 0x000fe40000000f00 */
[----:B------:R-:W-:-:S07]  /*44a0*/  MOV R24, 0x44c0 ;  /* 0x000044c000187802 */ /* 0x000fce0000000f00 */
[----:B------:R-:W-:Y:S05]  /*44b0*/  CALL.REL.NOINC `($__internal_3_$__cuda_sm3x_div_rn_noftz_f32_slowpath) ;  /* 0x0000002000707944 */ /* 0x000fea0003c00000 */
[----:B------:R-:W-:-:S07]  /*44c0*/  MOV R15, R0 ;  /* 0x00000000000f7202 */ /* 0x000fce0000000f00 */
.L_x_274:
[----:B------:R-:W-:Y:S05]  /*44d0*/  BSYNC.RECONVERGENT B2 ;  /* 0x0000000000027941 */ /* 0x000fea0003800200 */
.L_x_273:
        /* <DEDUP_REMOVED lines=15> */
.L_x_276:
[----:B------:R-:W-:Y:S05]  /*45d0*/  BSYNC.RECONVERGENT B2 ;  /* 0x0000000000027941 */ /* 0x000fea0003800200 */
.L_x_275:
        /* <DEDUP_REMOVED lines=15> */
.L_x_278:
[----:B------:R-:W-:Y:S05]  /*46d0*/  BSYNC.RECONVERGENT B2 ;  /* 0x0000000000027941 */ /* 0x000fea0003800200 */
.L_x_277:
        /* <DEDUP_REMOVED lines=15> */
.L_x_280:
[----:B------:R-:W-:Y:S05]  /*47d0*/  BSYNC.RECONVERGENT B2 ;  /* 0x0000000000027941 */ /* 0x000fea0003800200 */
.L_x_279:
        /* <DEDUP_REMOVED lines=15> */
.L_x_282:
[----:B------:R-:W-:Y:S05]  /*48d0*/  BSYNC.RECONVERGENT B2 ;  /* 0x0000000000027941 */ /* 0x000fea0003800200 */
.L_x_281:
        /* <DEDUP_REMOVED lines=15> */
.L_x_284:
[----:B------:R-:W-:Y:S05]  /*49d0*/  BSYNC.RECONVERGENT B2 ;  /* 0x0000000000027941 */ /* 0x000fea0003800200 */
.L_x_283:
        /* <DEDUP_REMOVED lines=15> */
.L_x_286:
[----:B------:R-:W-:Y:S05]  /*4ad0*/  BSYNC.RECONVERGENT B2 ;  /* 0x0000000000027941 */ /* 0x000fea0003800200 */
.L_x_285:
        /* <DEDUP_REMOVED lines=15> */
.L_x_288:
[----:B------:R-:W-:Y:S05]  /*4bd0*/  BSYNC.RECONVERGENT B2 ;  /* 0x0000000000027941 */ /* 0x000fea0003800200 */
.L_x_287:
        /* <DEDUP_REMOVED lines=15> */
.L_x_290:
[----:B------:R-:W-:Y:S05]  /*4cd0*/  BSYNC.RECONVERGENT B2 ;  /* 0x0000000000027941 */ /* 0x000fea0003800200 */
.L_x_289:
        /* <DEDUP_REMOVED lines=15> */
.L_x_292:
[----:B------:R-:W-:Y:S05]  /*4dd0*/  BSYNC.RECONVERGENT B2 ;  /* 0x0000000000027941 */ /* 0x000fea0003800200 */
.L_x_291:
        /* <DEDUP_REMOVED lines=15> */
.L_x_294:
[----:B------:R-:W-:Y:S05]  /*4ed0*/  BSYNC.RECONVERGENT B2 ;  /* 0x0000000000027941 */ /* 0x000fea0003800200 */
.L_x_293:
        /* <DEDUP_REMOVED lines=15> */
.L_x_296:
[----:B------:R-:W-:Y:S05]  /*4fd0*/  BSYNC.RECONVERGENT B2 ;  /* 0x0000000000027941 */ /* 0x000fea0003800200 */
.L_x_295:
        /* <DEDUP_REMOVED lines=15> */
.L_x_298:
[----:B------:R-:W-:Y:S05]  /*50d0*/  BSYNC.RECONVERGENT B2 ;  /* 0x0000000000027941 */ /* 0x000fea0003800200 */
.L_x_297:
        /* <DEDUP_REMOVED lines=15> */
.L_x_300:
[----:B------:R-:W-:Y:S05]  /*51d0*/  BSYNC.RECONVERGENT B2 ;  /* 0x0000000000027941 */ /* 0x000fea0003800200 */
.L_x_299:
        /* <DEDUP_REMOVED lines=14> */
.L_x_302:
[----:B------:R-:W-:Y:S05]  /*52c0*/  BSYNC.RECONVERGENT B2 ;  /* 0x0000000000027941 */ /* 0x000fea0003800200 */
.L_x_301:
[----:B------:R0:W-:Y:S01]  /*52d0*/  STG.E desc[UR8][R8.64+0x1c], R0 ;  /* 0x00001c0008007986 */ /* 0x0001e2000c101908 */
[----:B------:R-:W-:Y:S01]  /*52e0*/  IADD3 R2, PT, PT, R2, 0x10, RZ ;  /* 0x0000001002027810 */ /* 0x000fe20007ffe0ff */
[----:B------:R-:W-:Y:S06]  /*52f0*/  @P2 BRA `(.L_x_303) ;  /* 0xffffffec00e82947 */ /* 0x000fec000383ffff */
.L_x_270:
[----:B------:R-:W-:-:S13]  /*5300*/  ISETP.NE.AND P0, PT, R5, RZ, PT ;  /* 0x000000ff0500720c */ /* 0x000fda0003f05270 */
[----:B------:R-:W-:Y:S05]  /*5310*/  @!P0 EXIT ;  /* 0x000000000000894d */ /* 0x000fea0003800000 */
[----:B------:R-:W1:Y:S01]  /*5320*/  LDCU UR4, c[0x0][0x3ac] ;  /* 0x00007580ff0477ac */ /* 0x000e620008000800 */
[----:B------:R-:W-:Y:S01]  /*5330*/  ISETP.GE.U32.AND P0, PT, R5, 0x8, PT ;  /* 0x000000080500780c */ /* 0x000fe20003f06070 */
[----:B-1----:R-:W-:-:S12]  /*5340*/  ULOP3.LUT UR4, UR4, 0x7, URZ, 0xc0, !UPT ;  /* 0x0000000704047892 */ /* 0x002fd8000f8ec0ff */
[----:B------:R-:W-:Y:S05]  /*5350*/  @!P0 BRA `(.L_x_304) ;  /* 0x00000008000c8947 */ /* 0x000fea0003800000 */
[----:B------:R-:W1:Y:S01]  /*5360*/  LDC.64 R2, c[0x0][0x388] ;  /* 0x0000e200ff027b82 */ /* 0x000e620000000a00 */
[----:B------:R-:W-:-:S05]  /*5370*/  IADD3 R5, PT, PT, R7, R4, RZ ;  /* 0x0000000407057210 */ /* 0x000fca0007ffe0ff */
[----:B-1----:R-:W-:-:S05]  /*5380*/  IMAD.WIDE R2, R5, 0x4, R2 ;  /* 0x0000000405027825 */ /* 0x002fca00078e0202 */
[----:B------:R-:W2:Y:S01]  /*5390*/  LDG.E R28, desc[UR8][R2.64] ;  /* 0x00000008021c7981 */ /* 0x000ea2000c1e1900 */
[----:B0-----:R-:W0:Y:S01]  /*53a0*/  MUFU.RCP R0, R11 ;  /* 0x0000000b00007308 */ /* 0x001e220000001000 */
[----:B------:R-:W-:Y:S01]  /*53b0*/  BSSY.RECONVERGENT B2, `(.L_x_305) ;  /* 0x000000c000027945 */ /* 0x000fe20003800200 */
[----:B0-----:R-:W-:-:S04]  /*53c0*/  FFMA R5, R0, -R11, 1 ;  /* 0x3f80000000057423 */ /* 0x001fc8000000080b */
[----:B------:R-:W-:Y:S02]  /*53d0*/  FFMA R0, R0, R5, R0 ;  /* 0x0000000500007223 */ /* 0x000fe40000000000 */
[----:B--2---:R-:W0:Y:S02]  /*53e0*/  FCHK P0, R28, R11 ;  /* 0x0000000b1c007302 */ /* 0x004e240000000000 */
        /* <DEDUP_REMOVED lines=8> */
.L_x_306:
[----:B------:R-:W-:Y:S05]  /*5470*/  BSYNC.RECONVERGENT B2 ;  /* 0x0000000000027941 */ /* 0x000fea0003800200 */
.L_x_305:
        /* <DEDUP_REMOVED lines=15> */
.L_x_308:
[----:B------:R-:W-:Y:S05]  /*5570*/  BSYNC.RECONVERGENT B2 ;  /* 0x0000000000027941 */ /* 0x000fea0003800200 */
.L_x_307:
        /* <DEDUP_REMOVED lines=15> */
.L_x_310:
[----:B------:R-:W-:Y:S05]  /*5670*/  BSYNC.RECONVERGENT B2 ;  /* 0x0000000000027941 */ /* 0x000fea0003800200 */
.L_x_309:
        /* <DEDUP_REMOVED lines=15> */
.L_x_312:
[----:B------:R-:W-:Y:S05]  /*5770*/  BSYNC.RECONVERGENT B2 ;  /* 0x0000000000027941 */ /* 0x000fea0003800200 */
.L_x_311:
        /* <DEDUP_REMOVED lines=15> */
.L_x_314:
[----:B------:R-:W-:Y:S05]  /*5870*/  BSYNC.RECONVERGENT B2 ;  /* 0x0000000000027941 */ /* 0x000fea0003800200 */
.L_x_313:
        /* <DEDUP_REMOVED lines=15> */
.L_x_316:
[----:B------:R-:W-:Y:S05]  /*5970*/  BSYNC.RECONVERGENT B2 ;  /* 0x0000000000027941 */ /* 0x000fea0003800200 */
.L_x_315:
        /* <DEDUP_REMOVED lines=15> */
.L_x_318:
[----:B------:R-:W-:Y:S05]  /*5a70*/  BSYNC.RECONVERGENT B2 ;  /* 0x0000000000027941 */ /* 0x000fea0003800200 */
.L_x_317:
        /* <DEDUP_REMOVED lines=14> */
.L_x_320:
[----:B------:R-:W-:Y:S05]  /*5b60*/  BSYNC.RECONVERGENT B2 ;  /* 0x0000000000027941 */ /* 0x000fea0003800200 */
.L_x_319:
[----:B------:R1:W-:Y:S01]  /*5b70*/  STG.E desc[UR8][R2.64+0x1c], R0 ;  /* 0x00001c0002007986 */ /* 0x0003e2000c101908 */
[----:B------:R-:W-:-:S07]  /*5b80*/  IADD3 R4, PT, PT, R4, 0x8, RZ ;  /* 0x0000000804047810 */ /* 0x000fce0007ffe0ff */
.L_x_304:
[----:B------:R-:W-:-:S13]  /*5b90*/  ISETP.NE.AND P0, PT, RZ, UR4, PT ;  /* 0x00000004ff007c0c */ /* 0x000fda000bf05270 */
[----:B------:R-:W-:Y:S05]  /*5ba0*/  @!P0 EXIT ;  /* 0x000000000000894d */ /* 0x000fea0003800000 */
[----:B------:R-:W2:Y:S01]  /*5bb0*/  LDCU UR5, c[0x0][0x3ac] ;  /* 0x00007580ff0577ac */ /* 0x000ea20008000800 */
[----:B------:R-:W-:Y:S02]  /*5bc0*/  UISETP.GE.U32.AND UP0, UPT, UR4, 0x4, UPT ;  /* 0x000000040400788c */ /* 0x000fe4000bf06070 */
[----:B--2---:R-:W-:-:S07]  /*5bd0*/  ULOP3.LUT UR5, UR5, 0x3, URZ, 0xc0, !UPT ;  /* 0x0000000305057892 */ /* 0x004fce000f8ec0ff */
[----:B------:R-:W-:Y:S05]  /*5be0*/  BRA.U !UP0, `(.L_x_321) ;  /* 0x00000005080c7547 */ /* 0x000fea000b800000 */
[----:B-1----:R-:W1:Y:S01]  /*5bf0*/  LDC.64 R2, c[0x0][0x388] ;  /* 0x0000e200ff027b82 */ /* 0x002e620000000a00 */
        /* <DEDUP_REMOVED lines=16> */
.L_x_323:
[----:B------:R-:W-:Y:S05]  /*5d00*/  BSYNC.RECONVERGENT B2 ;  /* 0x0000000000027941 */ /* 0x000fea0003800200 */
.L_x_322:
        /* <DEDUP_REMOVED lines=15> */
.L_x_325:
[----:B------:R-:W-:Y:S05]  /*5e00*/  BSYNC.RECONVERGENT B2 ;  /* 0x0000000000027941 */ /* 0x000fea0003800200 */
.L_x_324:
        /* <DEDUP_REMOVED lines=15> */
.L_x_327:
[----:B------:R-:W-:Y:S05]  /*5f00*/  BSYNC.RECONVERGENT B2 ;  /* 0x0000000000027941 */ /* 0x000fea0003800200 */
.L_x_326:
        /* <DEDUP_REMOVED lines=14> */
.L_x_329:
[----:B------:R-:W-:Y:S05]  /*5ff0*/  BSYNC.RECONVERGENT B2 ;  /* 0x0000000000027941 */ /* 0x000fea0003800200 */
.L_x_328:
[----:B------:R2:W-:Y:S01]  /*6000*/  STG.E desc[UR8][R2.64+0xc], R0 ;  /* 0x00000c0002007986 */ /* 0x0005e2000c101908 */
[----:B------:R-:W-:-:S07]  /*6010*/  IADD3 R4, PT, PT, R4, 0x4, RZ ;  /* 0x0000000404047810 */ /* 0x000fce0007ffe0ff */
.L_x_321:
[----:B------:R-:W-:-:S13]  /*6020*/  ISETP.NE.AND P0, PT, RZ, UR5, PT ;  /* 0x00000005ff007c0c */ /* 0x000fda000bf05270 */
[----:B------:R-:W-:Y:S05]  /*6030*/  @!P0 EXIT ;  /* 0x000000000000894d */ /* 0x000fea0003800000 */
[----:B-12---:R-:W1:Y:S01]  /*6040*/  LDC.64 R2, c[0x0][0x388] ;  /* 0x0000e200ff027b82 */ /* 0x006e620000000a00 */
[----:B------:R-:W-:Y:S01]  /*6050*/  IADD3 R7, PT, PT, R7, R4, RZ ;  /* 0x0000000407077210 */ /* 0x000fe20007ffe0ff */
[----:B------:R-:W-:-:S12]  /*6060*/  UIADD3 UR4, UPT, UPT, -UR5, URZ, URZ ;  /* 0x000000ff05047290 */ /* 0x000fd8000fffe1ff */
.L_x_332:
[----:B-12---:R-:W-:-:S05]  /*6070*/  IMAD.WIDE R4, R7, 0x4, R2 ;  /* 0x0000000407047825 */ /* 0x006fca00078e0202 */
[----:B------:R-:W2:Y:S01]  /*6080*/  LDG.E R28, desc[UR8][R4.64] ;  /* 0x00000008041c7981 */ /* 0x000ea2000c1e1900 */
[----:B0-----:R-:W0:Y:S01]  /*6090*/  MUFU.RCP R0, R11 ;  /* 0x0000000b00007308 */ /* 0x001e220000001000 */
[----:B------:R-:W-:Y:S01]  /*60a0*/  UIADD3 UR4, UPT, UPT, UR4, 0x1, URZ ;  /* 0x0000000104047890 */ /* 0x000fe2000fffe0ff */
[----:B------:R-:W-:Y:S03]  /*60b0*/  BSSY.RECONVERGENT B2, `(.L_x_330) ;  /* 0x000000c000027945 */ /* 0x000fe60003800200 */
[----:B------:R-:W-:Y:S01]  /*60c0*/  UISETP.NE.AND UP0, UPT, UR4, URZ, UPT ;  /* 0x000000ff0400728c */ /* 0x000fe2000bf05270 */
        /* <DEDUP_REMOVED lines=10> */
.L_x_331:
[----:B------:R-:W-:Y:S05]  /*6170*/  BSYNC.RECONVERGENT B2 ;  /* 0x0000000000027941 */ /* 0x000fea0003800200 */
.L_x_330:
[----:B------:R2:W-:Y:S01]  /*6180*/  STG.E desc[UR8][R4.64], R0 ;  /* 0x0000000004007986 */ /* 0x0005e2000c101908 */
[----:B------:R-:W-:Y:S01]  /*6190*/  IADD3 R7, PT, PT, R7, 0x1, RZ ;  /* 0x0000000107077810 */ /* 0x000fe20007ffe0ff */
[----:B------:R-:W-:Y:S06]  /*61a0*/  BRA.U UP0, `(.L_x_332) ;  /* 0xfffffffd00b07547 */ /* 0x000fec000b83ffff */
[----:B------:R-:W-:Y:S05]  /*61b0*/  EXIT ;  /* 0x000000000000794d */ /* 0x000fea0003800000 */
        .weak           $__internal_1_$__cuda_sm20_rcp_rn_f32_slowpath
        .type           $__internal_1_$__cuda_sm20_rcp_rn_f32_slowpath,@function
        .size           $__internal_1_$__cuda_sm20_rcp_rn_f32_slowpath,($__internal_2_$__cuda_sm20_sqrt_rn_f32_slowpath - $__internal_1_$__cuda_sm20_rcp_rn_f32_slowpath)
$__internal_1_$__cuda_sm20_rcp_rn_f32_slowpath:
[----:B------:R-:W-:-:S04]  /*61c0*/  SHF.L.U32 R3, R0, 0x1, RZ ;  /* 0x0000000100037819 */ /* 0x000fc800000006ff */
[----:B------:R-:W-:-:S04]  /*61d0*/  SHF.R.U32.HI R8, RZ, 0x18, R3 ;  /* 0x00000018ff087819 */ /* 0x000fc80000011603 */
[----:B------:R-:W-:-:S13]  /*61e0*/  ISETP.NE.U32.AND P0, PT, R8, RZ, PT ;  /* 0x000000ff0800720c */ /* 0x000fda0003f05070 */
[----:B------:R-:W-:Y:S05]  /*61f0*/  @P0 BRA `(.L_x_333) ;  /* 0x00000000002c0947 */ /* 0x000fea0003800000 */
[----:B------:R-:W-:-:S04]  /*6200*/  SHF.L.U32 R3, R0, 0x1, RZ ;  /* 0x0000000100037819 */ /* 0x000fc800000006ff */
[----:B------:R-:W-:-:S13]  /*6210*/  ISETP.NE.AND P0, PT, R3, RZ, PT ;  /* 0x000000ff0300720c */ /* 0x000fda0003f05270 */
[----:B------:R0:W1:Y:S01]  /*6220*/  @!P0 MUFU.RCP R3, R0 ;  /* 0x0000000000038308 */ /* 0x0000620000001000 */
[----:B------:R-:W-:Y:S05]  /*6230*/  @!P0 BRA `(.L_x_334) ;  /* 0x0000000000a48947 */ /* 0x000fea0003800000 */
[----:B------:R-:W-:-:S04]  /*6240*/  FFMA R4, R0, 1.84467440737095516160e+19, RZ ;  /* 0x5f80000000047823 */ /* 0x000fc800000000ff */
[----:B-1----:R-:W0:Y:S02]  /*6250*/  MUFU.RCP R3, R4 ;  /* 0x0000000400037308 */ /* 0x002e240000001000 */
[----:B0-----:R-:W-:-:S04]  /*6260*/  FFMA R0, R4, R3, -1 ;  /* 0xbf80000004007423 */ /* 0x001fc80000000003 */
[----:B------:R-:W-:-:S04]  /*6270*/  FADD.FTZ R0, -R0, -RZ ;  /* 0x800000ff00007221 */ /* 0x000fc80000010100 */
[----:B------:R-:W-:-:S04]  /*6280*/  FFMA R0, R3, R0, R3 ;  /* 0x0000000003007223 */ /* 0x000fc80000000003 */
[----:B------:R-:W-:Y:S01]  /*6290*/  FFMA R3, R0, 1.84467440737095516160e+19, RZ ;  /* 0x5f80000000037823 */ /* 0x000fe200000000ff */
[----:B------:R-:W-:Y:S06]  /*62a0*/  BRA `(.L_x_334) ;  /* 0x0000000000887947 */ /* 0x000fec0003800000 */
.L_x_333:
[----:B------:R-:W-:-:S04]  /*62b0*/  IADD3 R22, PT, PT, R8, -0xfd, RZ ;  /* 0xffffff0308167810 */ /* 0x000fc80007ffe0ff */
[----:B------:R-:W-:-:S13]  /*62c0*/  ISETP.GT.U32.AND P0, PT, R22, 0x1, PT ;  /* 0x000000011600780c */ /* 0x000fda0003f04070 */
[----:B------:R-:W-:Y:S05]  /*62d0*/  @P0 BRA `(.L_x_335) ;  /* 0x0000000000780947 */ /* 0x000fea0003800000 */
[----:B------:R-:W-:Y:S01]  /*62e0*/  LOP3.LUT R3, R0, 0x7fffff, RZ, 0xc0, !PT ;  /* 0x007fffff00037812 */ /* 0x000fe200078ec0ff */
[----:B------:R-:W-:-:S03]  /*62f0*/  HFMA2 R7, -RZ, RZ, 0, 1.78813934326171875e-07 ;  /* 0x00000003ff077431 */ /* 0x000fc600000001ff */
[----:B------:R-:W-:-:S04]  /*6300*/  LOP3.LUT R3, R3, 0x3f800000, RZ, 0xfc, !PT ;  /* 0x3f80000003037812 */ /* 0x000fc800078efcff */
[----:B------:R-:W0:Y:S01]  /*6310*/  MUFU.RCP R4, R3 ;  /* 0x0000000300047308 */ /* 0x000e220000001000 */
[----:B------:R-:W-:Y:S01]  /*6320*/  SHF.L.U32 R7, R7, R22, RZ ;  /* 0x0000001607077219 */ /* 0x000fe200000006ff */
[----:B0-----:R-:W-:-:S04]  /*6330*/  FFMA R5, R3, R4, -1 ;  /* 0xbf80000003057423 */ /* 0x001fc80000000004 */
[----:B------:R-:W-:-:S04]  /*6340*/  FADD.FTZ R5, -R5, -RZ ;  /* 0x800000ff05057221 */ /* 0x000fc80000010100 */
[CCC-:B------:R-:W-:Y:S01]  /*6350*/  FFMA.RM R6, R4.reuse, R5.reuse, R4.reuse ;  /* 0x0000000504067223 */ /* 0x1c0fe20000004004 */
[----:B------:R-:W-:-:S04]  /*6360*/  FFMA.RP R5, R4, R5, R4 ;  /* 0x0000000504057223 */ /* 0x000fc80000008004 */
[C---:B------:R-:W-:Y:S02]  /*6370*/  LOP3.LUT R4, R6.reuse, 0x7fffff, RZ, 0xc0, !PT ;  /* 0x007fffff06047812 */ /* 0x040fe400078ec0ff */
[----:B------:R-:W-:Y:S02]  /*6380*/  FSETP.NEU.FTZ.AND P0, PT, R6, R5, PT ;  /* 0x000000050600720b */ /* 0x000fe40003f1d000 */
[----:B------:R-:W-:Y:S02]  /*6390*/  LOP3.LUT R4, R4, 0x800000, RZ, 0xfc, !PT ;  /* 0x0080000004047812 */ /* 0x000fe400078efcff */
[----:B------:R-:W-:Y:S02]  /*63a0*/  SEL R5, RZ, 0xffffffff, !P0 ;  /* 0xffffffffff057807 */ /* 0x000fe40004000000 */
[----:B------:R-:W-:Y:S02]  /*63b0*/  LOP3.LUT R7, R7, R4, RZ, 0xc0, !PT ;  /* 0x0000000407077212 */ /* 0x000fe400078ec0ff */
[----:B------:R-:W-:-:S02]  /*63c0*/  IADD3 R5, PT, PT, -R5, RZ, RZ ;  /* 0x000000ff05057210 */ /* 0x000fc40007ffe1ff */
[-C--:B------:R-:W-:Y:S02]  /*63d0*/  SHF.R.U32.HI R7, RZ, R22.reuse, R7 ;  /* 0x00000016ff077219 */ /* 0x080fe40000011607 */
[----:B------:R-:W-:Y:S02]  /*63e0*/  LOP3.LUT P1, RZ, R5, R22, R4, 0xf8, !PT ;  /* 0x0000001605ff7212 */ /* 0x000fe4000782f804 */
[C---:B------:R-:W-:Y:S02]  /*63f0*/  LOP3.LUT P0, RZ, R7.reuse, 0x1, RZ, 0xc0, !PT ;  /* 0x0000000107ff7812 */ /* 0x040fe4000780c0ff */
[----:B------:R-:W-:-:S04]  /*6400*/  LOP3.LUT P2, RZ, R7, 0x2, RZ, 0xc0, !PT ;  /* 0x0000000207ff7812 */ /* 0x000fc8000784c0ff */
[----:B------:R-:W-:Y:S02]  /*6410*/  PLOP3.LUT P0, PT, P0, P1, P2, 0xe0, 0x0 ;  /* 0x000000000000781c */ /* 0x000fe40000703c20 */
[----:B------:R-:W-:Y:S02]  /*6420*/  LOP3.LUT P1, RZ, R0, 0x7fffff, RZ, 0xc0, !PT ;  /* 0x007fffff00ff7812 */ /* 0x000fe4000782c0ff */
[----:B------:R-:W-:-:S04]  /*6430*/  SEL R3, RZ, 0x1, !P0 ;  /* 0x00000001ff037807 */ /* 0x000fc80004000000 */
[----:B------:R-:W-:-:S04]  /*6440*/  IADD3 R3, PT, PT, -R3, RZ, RZ ;  /* 0x000000ff03037210 */ /* 0x000fc80007ffe1ff */
[----:B------:R-:W-:Y:S02]  /*6450*/  ISETP.GE.AND P0, PT, R3, RZ, PT ;  /* 0x000000ff0300720c */ /* 0x000fe40003f06270 */
[----:B------:R-:W-:-:S04]  /*6460*/  IADD3 R3, PT, PT, R8, -0xfc, RZ ;  /* 0xffffff0408037810 */ /* 0x000fc80007ffe0ff */
[----:B------:R-:W-:-:S07]  /*6470*/  SHF.R.U32.HI R3, RZ, R3, R4 ;  /* 0x00000003ff037219 */ /* 0x000fce0000011604 */
[----:B------:R-:W-:-:S04]  /*6480*/  @!P0 IADD3 R3, PT, PT, R3, 0x1, RZ ;  /* 0x0000000103038810 */ /* 0x000fc80007ffe0ff */
[----:B------:R-:W-:-:S04]  /*6490*/  @!P1 SHF.L.U32 R3, R3, 0x1, RZ ;  /* 0x0000000103039819 */ /* 0x000fc800000006ff */
[----:B------:R-:W-:Y:S01]  /*64a0*/  LOP3.LUT R3, R3, 0x80000000, R0, 0xf8, !PT ;  /* 0x8000000003037812 */ /* 0x000fe200078ef800 */
[----:B------:R-:W-:Y:S06]  /*64b0*/  BRA `(.L_x_334) ;  /* 0x0000000000047947 */ /* 0x000fec0003800000 */
.L_x_335:
[----:B------:R2:W3:Y:S02]  /*64c0*/  MUFU.RCP R3, R0 ;  /* 0x0000000000037308 */ /* 0x0004e40000001000 */
.L_x_334:
[----:B-1-3--:R-:W-:Y:S02]  /*64d0*/  MOV R5, R3 ;  /* 0x0000000300057202 */ /* 0x00afe40000000f00 */
[----:B------:R-:W-:-:S04]  /*64e0*/  MOV R3, 0x0 ;  /* 0x0000000000037802 */ /* 0x000fc80000000f00 */
[----:B0-2---:R-:W-:Y:S05]  /*64f0*/  RET.REL.NODEC R2 `(_Z13e_step_kernelPKfPfS0_S0_S0_iii) ;  /* 0xffffff9802c07950 */ /* 0x005fea0003c3ffff */
        .weak           $__internal_2_$__cuda_sm20_sqrt_rn_f32_slowpath
        .type           $__internal_2_$__cuda_sm20_sqrt_rn_f32_slowpath,@function
        .size           $__internal_2_$__cuda_sm20_sqrt_rn_f32_slowpath,($__internal_3_$__cuda_sm3x_div_rn_noftz_f32_slowpath - $__internal_2_$__cuda_sm20_sqrt_rn_f32_slowpath)
$__internal_2_$__cuda_sm20_sqrt_rn_f32_slowpath:
[----:B------:R-:W-:-:S13]  /*6500*/  LOP3.LUT P0, RZ, R0, 0x7fffffff, RZ, 0xc0, !PT ;  /* 0x7fffffff00ff7812 */ /* 0x000fda000780c0ff */
[----:B------:R-:W-:Y:S01]  /*6510*/  @!P0 MOV R2, R0 ;  /* 0x0000000000028202 */ /* 0x000fe20000000f00 */
[----:B------:R-:W-:Y:S06]  /*6520*/  @!P0 BRA `(.L_x_336) ;  /* 0x0000000000448947 */ /* 0x000fec0003800000 */
[----:B------:R-:W-:-:S13]  /*6530*/  FSETP.GEU.FTZ.AND P0, PT, R0, RZ, PT ;  /* 0x000000ff0000720b */ /* 0x000fda0003f1e000 */
[----:B------:R-:W-:Y:S01]  /*6540*/  @!P0 MOV R2, 0x7fffffff ;  /* 0x7fffffff00028802 */ /* 0x000fe20000000f00 */
[----:B------:R-:W-:Y:S06]  /*6550*/  @!P0 BRA `(.L_x_336) ;  /* 0x0000000000388947 */ /* 0x000fec0003800000 */
[----:B------:R-:W-:-:S13]  /*6560*/  FSETP.GTU.FTZ.AND P0, PT, |R0|, +INF , PT ;  /* 0x7f8000000000780b */ /* 0x000fda0003f1c200 */
[----:B------:R-:W-:Y:S01]  /*6570*/  @P0 FADD.FTZ R2, R0, 1 ;  /* 0x3f80000000020421 */ /* 0x000fe20000010000 */
[----:B------:R-:W-:Y:S06]  /*6580*/  @P0 BRA `(.L_x_336) ;  /* 0x00000000002c0947 */ /* 0x000fec0003800000 */
[----:B------:R-:W-:-:S13]  /*6590*/  FSETP.NEU.FTZ.AND P0, PT, |R0|, +INF , PT ;  /* 0x7f8000000000780b */ /* 0x000fda0003f1d200 */
[----:B------:R-:W-:Y:S01]  /*65a0*/  @!P0 MOV R2, R0 ;  /* 0x0000000000028202 */ /* 0x000fe20000000f00 */
[----:B------:R-:W-:Y:S06]  /*65b0*/  @!P0 BRA `(.L_x_336) ;  /* 0x0000000000208947 */ /* 0x000fec0003800000 */
[----:B------:R-:W-:-:S04]  /*65c0*/  FFMA R0, R0, 1.84467440737095516160e+19, RZ ;  /* 0x5f80000000007823 */ /* 0x000fc800000000ff */
[----:B------:R-:W0:Y:S02]  /*65d0*/  MUFU.RSQ R3, R0 ;  /* 0x0000000000037308 */ /* 0x000e240000001400 */
[----:B0-----:R-:W-:Y:S01]  /*65e0*/  FMUL.FTZ R5, R0, R3 ;  /* 0x0000000300057220 */ /* 0x001fe20000410000 */
[----:B------:R-:W-:-:S03]  /*65f0*/  FMUL.FTZ R3, R3, 0.5 ;  /* 0x3f00000003037820 */ /* 0x000fc60000410000 */
[----:B------:R-:W-:-:S04]  /*6600*/  FADD.FTZ R2, -R5, -RZ ;  /* 0x800000ff05027221 */ /* 0x000fc80000010100 */
[----:B------:R-:W-:-:S04]  /*6610*/  FFMA R2, R5, R2, R0 ;  /* 0x0000000205027223 */ /* 0x000fc80000000000 */
[----:B------:R-:W-:-:S04]  /*6620*/  FFMA R2, R2, R3, R5 ;  /* 0x0000000302027223 */ /* 0x000fc80000000005 */
[----:B------:R-:W-:-:S07]  /*6630*/  FMUL.FTZ R2, R2, 2.3283064365386962891e-10 ;  /* 0x2f80000002027820 */ /* 0x000fce0000410000 */
.L_x_336:
[----:B------:R-:W-:Y:S01]  /*6640*/  HFMA2 R3, -RZ, RZ, 0, 0 ;  /* 0x00000000ff037431 */ /* 0x000fe200000001ff */
[----:B------:R-:W-:Y:S02]  /*6650*/  MOV R0, R2 ;  /* 0x0000000200007202 */ /* 0x000fe40000000f00 */
[----:B------:R-:W-:-:S04]  /*6660*/  MOV R2, R4 ;  /* 0x0000000400027202 */ /* 0x000fc80000000f00 */
[----:B------:R-:W-:Y:S05]  /*6670*/  RET.REL.NODEC R2 `(_Z13e_step_kernelPKfPfS0_S0_S0_iii) ;  /* 0xffffff9802607950 */ /* 0x000fea0003c3ffff */
        .weak           $__internal_3_$__cuda_sm3x_div_rn_noftz_f32_slowpath
        .type           $__internal_3_$__cuda_sm3x_div_rn_noftz_f32_slowpath,@function
        .size           $__internal_3_$__cuda_sm3x_div_rn_noftz_f32_slowpath,(.L_x_352 - $__internal_3_$__cuda_sm3x_div_rn_noftz_f32_slowpath)
$__internal_3_$__cuda_sm3x_div_rn_noftz_f32_slowpath:
        /* <DEDUP_REMOVED lines=17> */
[----:B------:R-:W-:Y:S02]  /*6790*/  FSETP.NEU.FTZ.AND P3, PT, |R28|, +INF , PT ;  /* 0x7f8000001c00780b */ /* 0x000fe40003f7d200 */
        /* <DEDUP_REMOVED lines=16> */
.L_x_338:
[----:B------:R-:W-:Y:S01]  /*68a0*/  LEA R29, R26, 0xc0800000, 0x17 ;  /* 0xc08000001a1d7811 */ /* 0x000fe200078eb8ff */
[----:B------:R-:W-:Y:S01]  /*68b0*/  BSSY.RECONVERGENT B1, `(.L_x_343) ;  /* 0x0000036000017945 */ /* 0x000fe20003800200 */
[----:B------:R-:W-:Y:S02]  /*68c0*/  IADD3 R31, PT, PT, R31, -0x7f, RZ ;  /* 0xffffff811f1f7810 */ /* 0x000fe40007ffe0ff */
[----:B------:R-:W-:-:S03]  /*68d0*/  IADD3 R32, PT, PT, -R29, R0, RZ ;  /* 0x000000001d207210 */ /* 0x000fc60007ffe1ff */
[----:B------:R-:W-:Y:S01]  /*68e0*/  IMAD R0, R31, -0x800000, R28 ;  /* 0xff8000001f007824 */ /* 0x000fe200078e021c */
[----:B------:R-:W0:Y:S01]  /*68f0*/  MUFU.RCP R30, R32 ;  /* 0x00000020001e7308 */ /* 0x000e220000001000 */
[----:B------:R-:W-:-:S04]  /*6900*/  FADD.FTZ R29, -R32, -RZ ;  /* 0x800000ff201d7221 */ /* 0x000fc80000010100 */
[----:B0-----:R-:W-:-:S04]  /*6910*/  FFMA R33, R30, R29, 1 ;  /* 0x3f8000001e217423 */ /* 0x001fc8000000001d */
[----:B------:R-:W-:-:S04]  /*6920*/  FFMA R33, R30, R33, R30 ;  /* 0x000000211e217223 */ /* 0x000fc8000000001e */
[----:B------:R-:W-:-:S04]  /*6930*/  FFMA R28, R0, R33, RZ ;  /* 0x00000021001c7223 */ /* 0x000fc800000000ff */
[----:B------:R-:W-:-:S04]  /*6940*/  FFMA R30, R29, R28, R0 ;  /* 0x0000001c1d1e7223 */ /* 0x000fc80000000000 */
[----:B------:R-:W-:Y:S01]  /*6950*/  FFMA R30, R33, R30, R28 ;  /* 0x0000001e211e7223 */ /* 0x000fe2000000001c */
[----:B------:R-:W-:-:S03]  /*6960*/  IADD3 R28, PT, PT, R31, 0x7f, -R26 ;  /* 0x0000007f1f1c7810 */ /* 0x000fc60007ffe81a */
[----:B------:R-:W-:Y:S01]  /*6970*/  FFMA R29, R29, R30, R0 ;  /* 0x0000001e1d1d7223 */ /* 0x000fe20000000000 */
[----:B------:R-:W-:-:S03]  /*6980*/  IADD3 R27, PT, PT, R28, R27, RZ ;  /* 0x0000001b1c1b7210 */ /* 0x000fc60007ffe0ff */
        /* <DEDUP_REMOVED lines=36> */
.L_x_345:
[----:B------:R-:W-:-:S04]  /*6bd0*/  LOP3.LUT R0, R0, 0x80000000, RZ, 0xc0, !PT ;  /* 0x8000000000007812 */ /* 0x000fc800078ec0ff */
[----:B------:R-:W-:Y:S01]  /*6be0*/  LOP3.LUT R0, R0, 0x7f800000, RZ, 0xfc, !PT ;  /* 0x7f80000000007812 */ /* 0x000fe200078efcff */
[----:B------:R-:W-:Y:S06]  /*6bf0*/  BRA `(.L_x_346) ;  /* 0x0000000000047947 */ /* 0x000fec0003800000 */
.L_x_344:
[----:B------:R-:W-:-:S07]  /*6c00*/  LEA R0, R27, R0, 0x17 ;  /* 0x000000001b007211 */ /* 0x000fce00078eb8ff */
.L_x_346:
[----:B------:R-:W-:Y:S05]  /*6c10*/  BSYNC.RECONVERGENT B1 ;  /* 0x0000000000017941 */ /* 0x000fea0003800200 */
.L_x_343:
[----:B------:R-:W-:Y:S05]  /*6c20*/  BRA `(.L_x_347) ;  /* 0x0000000000207947 */ /* 0x000fea0003800000 */
.L_x_342:
[----:B------:R-:W-:-:S04]  /*6c30*/  LOP3.LUT R0, R0, 0x80000000, R28, 0x48, !PT ;  /* 0x8000000000007812 */ /* 0x000fc800078e481c */
[----:B------:R-:W-:Y:S01]  /*6c40*/  LOP3.LUT R0, R0, 0x7f800000, RZ, 0xfc, !PT ;  /* 0x7f80000000007812 */ /* 0x000fe200078efcff */
[----:B------:R-:W-:Y:S06]  /*6c50*/  BRA `(.L_x_347) ;  /* 0x0000000000147947 */ /* 0x000fec0003800000 */
.L_x_341:
[----:B------:R-:W-:Y:S01]  /*6c60*/  LOP3.LUT R0, R0, 0x80000000, R28, 0x48, !PT ;  /* 0x8000000000007812 */ /* 0x000fe200078e481c */
[----:B------:R-:W-:Y:S06]  /*6c70*/  BRA `(.L_x_347) ;  /* 0x00000000000c7947 */ /* 0x000fec0003800000 */
.L_x_340:
[----:B------:R-:W0:Y:S01]  /*6c80*/  MUFU.RSQ R0, -QNAN ;  /* 0xffc0000000007908 */ /* 0x000e220000001400 */
[----:B------:R-:W-:Y:S05]  /*6c90*/  BRA `(.L_x_347) ;  /* 0x0000000000047947 */ /* 0x000fea0003800000 */
.L_x_339:
[----:B------:R-:W-:-:S07]  /*6ca0*/  FADD.FTZ R0, R28, R0 ;  /* 0x000000001c007221 */ /* 0x000fce0000010000 */
.L_x_347:
[----:B------:R-:W-:Y:S05]  /*6cb0*/  BSYNC.RECONVERGENT B0 ;  /* 0x0000000000007941 */ /* 0x000fea0003800200 */
.L_x_337:
[----:B------:R-:W-:Y:S01]  /*6cc0*/  HFMA2 R27, -RZ, RZ, 0, 0 ;  /* 0x00000000ff1b7431 */ /* 0x000fe200000001ff */
[----:B------:R-:W-:-:S04]  /*6cd0*/  MOV R26, R24 ;  /* 0x00000018001a7202 */ /* 0x000fc80000000f00 */
[----:B0-----:R-:W-:Y:S05]  /*6ce0*/  RET.REL.NODEC R26 `(_Z13e_step_kernelPKfPfS0_S0_S0_iii) ;  /* 0xffffff901ac47950 */ /* 0x001fea0003c3ffff */
.L_x_348:
        /* <DEDUP_REMOVED lines=9> */
.L_x_352:


//--------------------- .nv.shared._Z20m_step_update_kernelPKfS0_PfS1_S1_S1_iii --------------------------
	.section	.nv.shared._Z20m_step_update_kernelPKfS0_PfS1_S1_S1_iii,"aw",@nobits
	.sectionflags	@""
	.align	16
	.zero		1024


//--------------------- .nv.shared.reserved.0     --------------------------
	.section	.nv.shared.reserved.0,"aw",@nobits
	.weak		__nv_reservedSMEM_offset_0_alias
	.size		__nv_reservedSMEM_offset_0_alias, 0, 64
	.other		__nv_reservedSMEM_offset_0_alias,@"STO_CUDA_RESERVED_SHARED STV_DEFAULT"
__nv_reservedSMEM_offset_0_alias:
	.zero		0
	.zero		64


//--------------------- .nv.shared._Z13e_step_kernelPKfPfS0_S0_S0_iii --------------------------
	.section	.nv.shared._Z13e_step_kernelPKfPfS0_S0_S0_iii,"aw",@nobits
	.sectionflags	@""
	.align	16
	.zero		1024


//--------------------- .nv.constant0._Z20m_step_update_kernelPKfS0_PfS1_S1_S1_iii --------------------------
	.section	.nv.constant0._Z20m_step_update_kernelPKfS0_PfS1_S1_S1_iii,"a",@progbits
	.sectionflags	@""
	.align	4
.nv.constant0._Z20m_step_update_kernelPKfS0_PfS1_S1_S1_iii:
	.zero		956


//--------------------- .nv.constant0._Z13e_step_kernelPKfPfS0_S0_S0_iii --------------------------
	.section	.nv.constant0._Z13e_step_kernelPKfPfS0_S0_S0_iii,"a",@progbits
	.sectionflags	@""
	.align	4
.nv.constant0._Z13e_step_kernelPKfPfS0_S0_S0_iii:
	.zero		948


//--------------------- SYMBOLS --------------------------

	.type		.nv.reservedSmem.offset0,@object
	.size		.nv.reservedSmem.offset0,0x4
	.type		.nv.reservedSmem.cap,@object
	.size		.nv.reservedSmem.cap,0x4
